	.target	sm_100a

	.elftype	@"ET_EXEC"


//--------------------- .note.nv.tkinfo           --------------------------
	.section	.note.nv.tkinfo,"",@"SHT_NOTE"
	.sectionflags	@"SHF_NOTE_NV_TKINFO"
	.tkinfo
        /*0018*/ 	.word	0x00000002
        /*0030*/ 	.string	""
        /*0030*/ 	.string	"ptxas"
        /*0030*/ 	.string	"Cuda compilation tools, release 13.0, V13.0.88"
        /*0030*/ 	.string	"Build cuda_13.0.r13.0/compiler.36424714_0"
        /*0030*/ 	.string	"-arch sm_100a -m 64 "



//--------------------- .note.nv.cuinfo           --------------------------
	.section	.note.nv.cuinfo,"",@"SHT_NOTE"
	.sectionflags	@"SHF_NOTE_NV_CUINFO"
        /*0018*/ 	.short	0x0002
        /*001a*/ 	.short	0x0064
        /*001c*/ 	.short	0x0082
	.zero		2


//--------------------- .nv.info                  --------------------------
	.section	.nv.info,"",@"SHT_CUDA_INFO"
	.align	4


	//----- nvinfo : EIATTR_REGCOUNT
	.align		4
        /*0000*/ 	.byte	0x04, 0x2f
        /*0002*/ 	.short	(.L_19 - .L_18)
	.align		4
.L_18:
        /*0004*/ 	.word	index@(_ZN7cutlass13device_kernelINS_4gemm6kernel13GemmUniversalIN4cute5tupleIJiiiiEEENS1_10collective13CollectiveMmaINS1_35MainloopSm100TmaUmmaWarpSpecializedILi4ELi2ELi4ENS5_IJNS4_1CILi2EEESB_NSA_ILi1EEEEEEEENS5_IJNSA_ILi64EEESF_SF_EEENS_10tfloat32_tENS5_IJlSC_lEEESH_SI_NS4_8TiledMMAINS4_8MMA_AtomIJNS4_17SM100_MMA_TF32_SSISH_SH_fLi64ELi64ELNS4_4UMMA5MajorE0ELSN_0ELNSM_7ScaleInE0ELSO_0EEEEEENS4_6LayoutINS5_IJSC_SC_SC_EEENS5_IJNSA_ILi0EEEST_ST_EEEEENS5_IJNS4_10UnderscoreESW_SW_EEEEENS4_23SM90_TMA_LOAD_MULTICASTENS4_14ComposedLayoutINS4_7SwizzleILi3ELi4ELi3EEENS4_18smem_ptr_flag_bitsILi32EEENSR_INS5_IJNSA_ILi8EEENSA_ILi32EEEEEENS5_IJS16_SC_EEEEEEEvNS4_8identityESZ_S1A_vS1B_EENS_8epilogue10collective18CollectiveEpilogueINS1D_23Sm100TmaWarpSpecializedILi3ELi2ELi16ELb1ELb0EEEJSG_NS5_IJNSR_ISF_SC_EENSR_IS16_SC_EEEEESH_SI_SH_SI_NS1D_6fusion15FusionCallbacksIS1H_NS1L_17LinearCombinationISH_fSH_fLNS_15FloatRoundStyleE2EEESG_S1K_JEEENS4_5SM1004TMEM4LOAD26SM100_TMEM_LOAD_16dp128b8xENS4_13SM90_TMA_LOADES1A_NS4_17SM75_U32x4_LDSM_NENS4_14SM90_TMA_STOREES1A_NS4_17SM90_U32x4_STSM_NENS4_39AutoVectorizingCopyWithAssumedAlignmentILi128EEEEEEvvEEEEvNT_6ParamsE)
        /*0008*/ 	.word	0x00000050


	//----- nvinfo : EIATTR_FRAME_SIZE
	.align		4
.L_19:
        /*000c*/ 	.byte	0x04, 0x11
        /*000e*/ 	.short	(.L_21 - .L_20)
	.align		4
.L_20:
        /*0010*/ 	.word	index@($__internal_2_$__cuda_sm10x_tcgen05_guardrail_trap_unallocated_columns_being_dealloced)
        /*0014*/ 	.word	0x00000000


	//----- nvinfo : EIATTR_FRAME_SIZE
	.align		4
.L_21:
        /*0018*/ 	.byte	0x04, 0x11
        /*001a*/ 	.short	(.L_23 - .L_22)
	.align		4
.L_22:
        /*001c*/ 	.word	index@($__internal_1_$__cuda_sm10x_tcgen05_guardrail_trap_phase_invalid_during_alloc)
        /*0020*/ 	.word	0x00000000


	//----- nvinfo : EIATTR_FRAME_SIZE
	.align		4
.L_23:
        /*0024*/ 	.byte	0x04, 0x11
        /*0026*/ 	.short	(.L_25 - .L_24)
	.align		4
.L_24:
        /*0028*/ 	.word	index@($__internal_0_$__cuda_sm10x_tcgen05_guardrail_trap_col_being_dealloced_not_returned_by_alloc)
        /*002c*/ 	.word	0x00000000


	//----- nvinfo : EIATTR_FRAME_SIZE
	.align		4
.L_25:
        /*0030*/ 	.byte	0x04, 0x11
        /*0032*/ 	.short	(.L_27 - .L_26)
	.align		4
.L_26:
        /*0034*/ 	.word	index@(_ZN7cutlass13device_kernelINS_4gemm6kernel13GemmUniversalIN4cute5tupleIJiiiiEEENS1_10collective13CollectiveMmaINS1_35MainloopSm100TmaUmmaWarpSpecializedILi4ELi2ELi4ENS5_IJNS4_1CILi2EEESB_NSA_ILi1EEEEEEEENS5_IJNSA_ILi64EEESF_SF_EEENS_10tfloat32_tENS5_IJlSC_lEEESH_SI_NS4_8TiledMMAINS4_8MMA_AtomIJNS4_17SM100_MMA_TF32_SSISH_SH_fLi64ELi64ELNS4_4UMMA5MajorE0ELSN_0ELNSM_7ScaleInE0ELSO_0EEEEEENS4_6LayoutINS5_IJSC_SC_SC_EEENS5_IJNSA_ILi0EEEST_ST_EEEEENS5_IJNS4_10UnderscoreESW_SW_EEEEENS4_23SM90_TMA_LOAD_MULTICASTENS4_14ComposedLayoutINS4_7SwizzleILi3ELi4ELi3EEENS4_18smem_ptr_flag_bitsILi32EEENSR_INS5_IJNSA_ILi8EEENSA_ILi32EEEEEENS5_IJS16_SC_EEEEEEEvNS4_8identityESZ_S1A_vS1B_EENS_8epilogue10collective18CollectiveEpilogueINS1D_23Sm100TmaWarpSpecializedILi3ELi2ELi16ELb1ELb0EEEJSG_NS5_IJNSR_ISF_SC_EENSR_IS16_SC_EEEEESH_SI_SH_SI_NS1D_6fusion15FusionCallbacksIS1H_NS1L_17LinearCombinationISH_fSH_fLNS_15FloatRoundStyleE2EEESG_S1K_JEEENS4_5SM1004TMEM4LOAD26SM100_TMEM_LOAD_16dp128b8xENS4_13SM90_TMA_LOADES1A_NS4_17SM75_U32x4_LDSM_NENS4_14SM90_TMA_STOREES1A_NS4_17SM90_U32x4_STSM_NENS4_39AutoVectorizingCopyWithAssumedAlignmentILi128EEEEEEvvEEEEvNT_6ParamsE)
        /*0038*/ 	.word	0x00000000


	//----- nvinfo : EIATTR_MIN_STACK_SIZE
	.align		4
.L_27:
        /*003c*/ 	.byte	0x04, 0x12
        /*003e*/ 	.short	(.L_29 - .L_28)
	.align		4
.L_28:
        /*0040*/ 	.word	index@(_ZN7cutlass13device_kernelINS_4gemm6kernel13GemmUniversalIN4cute5tupleIJiiiiEEENS1_10collective13CollectiveMmaINS1_35MainloopSm100TmaUmmaWarpSpecializedILi4ELi2ELi4ENS5_IJNS4_1CILi2EEESB_NSA_ILi1EEEEEEEENS5_IJNSA_ILi64EEESF_SF_EEENS_10tfloat32_tENS5_IJlSC_lEEESH_SI_NS4_8TiledMMAINS4_8MMA_AtomIJNS4_17SM100_MMA_TF32_SSISH_SH_fLi64ELi64ELNS4_4UMMA5MajorE0ELSN_0ELNSM_7ScaleInE0ELSO_0EEEEEENS4_6LayoutINS5_IJSC_SC_SC_EEENS5_IJNSA_ILi0EEEST_ST_EEEEENS5_IJNS4_10UnderscoreESW_SW_EEEEENS4_23SM90_TMA_LOAD_MULTICASTENS4_14ComposedLayoutINS4_7SwizzleILi3ELi4ELi3EEENS4_18smem_ptr_flag_bitsILi32EEENSR_INS5_IJNSA_ILi8EEENSA_ILi32EEEEEENS5_IJS16_SC_EEEEEEEvNS4_8identityESZ_S1A_vS1B_EENS_8epilogue10collective18CollectiveEpilogueINS1D_23Sm100TmaWarpSpecializedILi3ELi2ELi16ELb1ELb0EEEJSG_NS5_IJNSR_ISF_SC_EENSR_IS16_SC_EEEEESH_SI_SH_SI_NS1D_6fusion15FusionCallbacksIS1H_NS1L_17LinearCombinationISH_fSH_fLNS_15FloatRoundStyleE2EEESG_S1K_JEEENS4_5SM1004TMEM4LOAD26SM100_TMEM_LOAD_16dp128b8xENS4_13SM90_TMA_LOADES1A_NS4_17SM75_U32x4_LDSM_NENS4_14SM90_TMA_STOREES1A_NS4_17SM90_U32x4_STSM_NENS4_39AutoVectorizingCopyWithAssumedAlignmentILi128EEEEEEvvEEEEvNT_6ParamsE)
        /*0044*/ 	.word	0x00000000
.L_29:


//--------------------- .nv.compat                --------------------------
	.section	.nv.compat,"",@"SHT_CUDA_COMPAT_INFO"
	.align	4
        /*0000*/ 	.byte	0x02, 0x09, 0x01, 0x00, 0x02, 0x02, 0x02, 0x00, 0x02, 0x05, 0x05, 0x00, 0x03, 0x07, 0x01, 0x01
        /*0010*/ 	.byte	0x02, 0x03, 0x01, 0x00, 0x02, 0x06, 0x01, 0x00, 0x04, 0x0b, 0x08, 0x00, 0x09, 0x00, 0x00, 0x00
        /*0020*/ 	.byte	0x00, 0x00, 0x00, 0x00


//--------------------- .nv.info._ZN7cutlass13device_kernelINS_4gemm6kernel13GemmUniversalIN4cute5tupleIJiiiiEEENS1_10collective13CollectiveMmaINS1_35MainloopSm100TmaUmmaWarpSpecializedILi4ELi2ELi4ENS5_IJNS4_1CILi2EEESB_NSA_ILi1EEEEEEEENS5_IJNSA_ILi64EEESF_SF_EEENS_10tfloat32_tENS5_IJlSC_lEEESH_SI_NS4_8TiledMMAINS4_8MMA_AtomIJNS4_17SM100_MMA_TF32_SSISH_SH_fLi64ELi64ELNS4_4UMMA5MajorE0ELSN_0ELNSM_7ScaleInE0ELSO_0EEEEEENS4_6LayoutINS5_IJSC_SC_SC_EEENS5_IJNSA_ILi0EEEST_ST_EEEEENS5_IJNS4_10UnderscoreESW_SW_EEEEENS4_23SM90_TMA_LOAD_MULTICASTENS4_14ComposedLayoutINS4_7SwizzleILi3ELi4ELi3EEENS4_18smem_ptr_flag_bitsILi32EEENSR_INS5_IJNSA_ILi8EEENSA_ILi32EEEEEENS5_IJS16_SC_EEEEEEEvNS4_8identityESZ_S1A_vS1B_EENS_8epilogue10collective18CollectiveEpilogueINS1D_23Sm100TmaWarpSpecializedILi3ELi2ELi16ELb1ELb0EEEJSG_NS5_IJNSR_ISF_SC_EENSR_IS16_SC_EEEEESH_SI_SH_SI_NS1D_6fusion15FusionCallbacksIS1H_NS1L_17LinearCombinationISH_fSH_fLNS_15FloatRoundStyleE2EEESG_S1K_JEEENS4_5SM1004TMEM4LOAD26SM100_TMEM_LOAD_16dp128b8xENS4_13SM90_TMA_LOADES1A_NS4_17SM75_U32x4_LDSM_NENS4_14SM90_TMA_STOREES1A_NS4_17SM90_U32x4_STSM_NENS4_39AutoVectorizingCopyWithAssumedAlignmentILi128EEEEEEvvEEEEvNT_6ParamsE --------------------------
	.section	.nv.info._ZN7cutlass13device_kernelINS_4gemm6kernel13GemmUniversalIN4cute5tupleIJiiiiEEENS1_10collective13CollectiveMmaINS1_35MainloopSm100TmaUmmaWarpSpecializedILi4ELi2ELi4ENS5_IJNS4_1CILi2EEESB_NSA_ILi1EEEEEEEENS5_IJNSA_ILi64EEESF_SF_EEENS_10tfloat32_tENS5_IJlSC_lEEESH_SI_NS4_8TiledMMAINS4_8MMA_AtomIJNS4_17SM100_MMA_TF32_SSISH_SH_fLi64ELi64ELNS4_4UMMA5MajorE0ELSN_0ELNSM_7ScaleInE0ELSO_0EEEEEENS4_6LayoutINS5_IJSC_SC_SC_EEENS5_IJNSA_ILi0EEEST_ST_EEEEENS5_IJNS4_10UnderscoreESW_SW_EEEEENS4_23SM90_TMA_LOAD_MULTICASTENS4_14ComposedLayoutINS4_7SwizzleILi3ELi4ELi3EEENS4_18smem_ptr_flag_bitsILi32EEENSR_INS5_IJNSA_ILi8EEENSA_ILi32EEEEEENS5_IJS16_SC_EEEEEEEvNS4_8identityESZ_S1A_vS1B_EENS_8epilogue10collective18CollectiveEpilogueINS1D_23Sm100TmaWarpSpecializedILi3ELi2ELi16ELb1ELb0EEEJSG_NS5_IJNSR_ISF_SC_EENSR_IS16_SC_EEEEESH_SI_SH_SI_NS1D_6fusion15FusionCallbacksIS1H_NS1L_17LinearCombinationISH_fSH_fLNS_15FloatRoundStyleE2EEESG_S1K_JEEENS4_5SM1004TMEM4LOAD26SM100_TMEM_LOAD_16dp128b8xENS4_13SM90_TMA_LOADES1A_NS4_17SM75_U32x4_LDSM_NENS4_14SM90_TMA_STOREES1A_NS4_17SM90_U32x4_STSM_NENS4_39AutoVectorizingCopyWithAssumedAlignmentILi128EEEEEEvvEEEEvNT_6ParamsE,"",@"SHT_CUDA_INFO"
	.sectionflags	@""
	.align	4


	//----- nvinfo : EIATTR_CUDA_API_VERSION
	.align		4
        /*0000*/ 	.byte	0x04, 0x37
        /*0002*/ 	.short	(.L_31 - .L_30)
.L_30:
        /*0004*/ 	.word	0x00000082


	//----- nvinfo : EIATTR_KPARAM_INFO
	.align		4
.L_31:
        /*0008*/ 	.byte	0x04, 0x17
        /*000a*/ 	.short	(.L_33 - .L_32)
.L_32:
        /*000c*/ 	.word	0x00000000
        /*0010*/ 	.short	0x0000
        /*0012*/ 	.short	0x0000
        /*0014*/ 	.byte	0x00, 0xf0, 0x01, 0x20


	//----- nvinfo : EIATTR_AT_ENTRY_FRAGMENTS
	.align		4
.L_33:
        /*0018*/ 	.byte	0x04, 0x4f
        /*001a*/ 	.short	(.L_35 - .L_34)


	//   ....[0]....
.L_34:
        /*001c*/ 	.word	0x00000006


	//----- nvinfo : EIATTR_RESERVED_SMEM_USED
	.align		4
.L_35:
        /*0020*/ 	.byte	0x01, 0x41
	.zero		2


	//----- nvinfo : EIATTR_SPARSE_MMA_MASK
	.align		4
        /*0024*/ 	.byte	0x03, 0x50
        /*0026*/ 	.short	0x0000


	//----- nvinfo : EIATTR_TCGEN05_1CTA_USED
	.align		4
        /*0028*/ 	.byte	0x01, 0x51
	.zero		2


	//----- nvinfo : EIATTR_MAXREG_COUNT
	.align		4
        /*002c*/ 	.byte	0x03, 0x1b
        /*002e*/ 	.short	0x00ff


	//----- nvinfo : EIATTR_NUM_BARRIERS
	.align		4
        /*0030*/ 	.byte	0x02, 0x4c
        /*0032*/ 	.byte	0x07
	.zero		1


	//----- nvinfo : EIATTR_EXTERNS
	.align		4
        /*0034*/ 	.byte	0x04, 0x0f
        /*0036*/ 	.short	(.L_37 - .L_36)


	//   ....[0]....
	.align		4
.L_36:
        /*0038*/ 	.word	index@(__assertfail)


	//----- nvinfo : EIATTR_MERCURY_ISA_VERSION
	.align		4
.L_37:
        /*003c*/ 	.byte	0x03, 0x5f
        /*003e*/ 	.short	0x0101


	//----- nvinfo : EIATTR_INT_WARP_WIDE_INSTR_OFFSETS
	.align		4
        /*0040*/ 	.byte	0x04, 0x31
        /*0042*/ 	.short	(.L_39 - .L_38)


	//   ....[0]....
.L_38:
        /*0044*/ 	.word	0x00004270


	//   ....[1]....
        /*0048*/ 	.word	0x000042a0


	//   ....[2]....
        /*004c*/ 	.word	0x000042c0


	//   ....[3]....
        /*0050*/ 	.word	0x00004e90


	//   ....[4]....
        /*0054*/ 	.word	0x00004f10


	//   ....[5]....
        /*0058*/ 	.word	0x00005010


	//   ....[6]....
        /*005c*/ 	.word	0x00005120


	//----- nvinfo : EIATTR_COOP_GROUP_MASK_REGIDS
	.align		4
.L_39:
        /*0060*/ 	.byte	0x04, 0x29
        /*0062*/ 	.short	(.L_41 - .L_40)


	//   ....[0]....
.L_40:
        /*0064*/ 	.word	0xffffffff


	//   ....[1]....
        /*0068*/ 	.word	0xffffffff


	//   ....[2]....
        /*006c*/ 	.word	0xffffffff


	//   ....[3]....
        /*0070*/ 	.word	0xffffffff


	//   ....[4]....
        /*0074*/ 	.word	0xffffffff


	//   ....[5]....
        /*0078*/ 	.word	0xffffffff


	//   ....[6]....
        /*007c*/ 	.word	0xffffffff


	//   ....[7]....
        /*0080*/ 	.word	0xffffffff


	//   ....[8]....
        /*0084*/ 	.word	0xffffffff


	//   ....[9]....
        /*0088*/ 	.word	0xffffffff


	//   ....[10]....
        /*008c*/ 	.word	0xffffffff


	//   ....[11]....
        /*0090*/ 	.word	0xffffffff


	//   ....[12]....
        /*0094*/ 	.word	0xffffffff


	//   ....[13]....
        /*0098*/ 	.word	0xffffffff


	//----- nvinfo : EIATTR_COOP_GROUP_INSTR_OFFSETS
	.align		4
.L_41:
        /*009c*/ 	.byte	0x04, 0x28
        /*009e*/ 	.short	(.L_43 - .L_42)


	//   ....[0]....
.L_42:
        /*00a0*/ 	.word	0x00000080


	//   ....[1]....
        /*00a4*/ 	.word	0x000004f0


	//   ....[2]....
        /*00a8*/ 	.word	0x000006a0


	//   ....[3]....
        /*00ac*/ 	.word	0x00000820


	//   ....[4]....
        /*00b0*/ 	.word	0x00000920


	//   ....[5]....
        /*00b4*/ 	.word	0x00000a90


	//   ....[6]....
        /*00b8*/ 	.word	0x00000c30


	//   ....[7]....
        /*00bc*/ 	.word	0x00000de0


	//   ....[8]....
        /*00c0*/ 	.word	0x000023e0


	//   ....[9]....
        /*00c4*/ 	.word	0x000032a0


	//   ....[10]....
        /*00c8*/ 	.word	0x000034b0


	//   ....[11]....
        /*00cc*/ 	.word	0x000034e0


	//   ....[12]....
        /*00d0*/ 	.word	0x00004150


	//   ....[13]....
        /*00d4*/ 	.word	0x00004380


	//----- nvinfo : EIATTR_VRC_CTA_INIT_COUNT
	.align		4
.L_43:
        /*00d8*/ 	.byte	0x02, 0x4a
        /*00da*/ 	.byte	0x80
	.zero		1


	//----- nvinfo : EIATTR_SYSCALL_OFFSETS
	.align		4
        /*00dc*/ 	.byte	0x04, 0x46
        /*00de*/ 	.short	(.L_45 - .L_44)


	//   ....[0]....
.L_44:
        /*00e0*/ 	.word	0x00005e30


	//   ....[1]....
        /*00e4*/ 	.word	0x00005f20


	//   ....[2]....
        /*00e8*/ 	.word	0x00006840


	//   ....[3]....
        /*00ec*/ 	.word	0x000072a0


	//----- nvinfo : EIATTR_MBARRIER_INSTR_OFFSETS
	.align		4
.L_45:
        /*00f0*/ 	.byte	0x04, 0x39
        /*00f2*/ 	.short	(.L_47 - .L_46)


	//   ....[0]....
.L_46:
        /*00f4*/ 	.word	0x00000610
        /*00f8*/ 	.word	0x000000ff
        /*00fc*/ 	.word	0x00000000
        /*0100*/ 	.short	0x0100
        /*0102*/ 	.byte	0x04
	.zero		1


	//   ....[1]....
        /*0104*/ 	.word	0x00000620
        /*0108*/ 	.word	0x000000ff
        /*010c*/ 	.word	0x00000020
        /*0110*/ 	.short	0x0100
        /*0112*/ 	.byte	0x04
	.zero		1


	//   ....[2]....
        /*0114*/ 	.word	0x00000630
        /*0118*/ 	.word	0x000000ff
        /*011c*/ 	.word	0x00000008
        /*0120*/ 	.short	0x0100
        /*0122*/ 	.byte	0x04
	.zero		1


	//   ....[3]....
        /*0124*/ 	.word	0x00000640
        /*0128*/ 	.word	0x000000ff
        /*012c*/ 	.word	0x00000028
        /*0130*/ 	.short	0x0100
        /*0132*/ 	.byte	0x04
	.zero		1


	//   ....[4]....
        /*0134*/ 	.word	0x00000650
        /*0138*/ 	.word	0x000000ff
        /*013c*/ 	.word	0x00000010
        /*0140*/ 	.short	0x0100
        /*0142*/ 	.byte	0x04
	.zero		1


	//   ....[5]....
        /*0144*/ 	.word	0x00000660
        /*0148*/ 	.word	0x000000ff
        /*014c*/ 	.word	0x00000030
        /*0150*/ 	.short	0x0100
        /*0152*/ 	.byte	0x04
	.zero		1


	//   ....[6]....
        /*0154*/ 	.word	0x00000670
        /*0158*/ 	.word	0x000000ff
        /*015c*/ 	.word	0x00000018
        /*0160*/ 	.short	0x0100
        /*0162*/ 	.byte	0x04
	.zero		1


	//   ....[7]....
        /*0164*/ 	.word	0x00000680
        /*0168*/ 	.word	0x000000ff
        /*016c*/ 	.word	0x00000038
        /*0170*/ 	.short	0x0100
        /*0172*/ 	.byte	0x04
	.zero		1


	//   ....[8]....
        /*0174*/ 	.word	0x000007b0
        /*0178*/ 	.word	0x000000ff
        /*017c*/ 	.word	0x00000040
        /*0180*/ 	.short	0x0100
        /*0182*/ 	.byte	0x04
	.zero		1


	//   ....[9]....
        /*0184*/ 	.word	0x000007c0
        /*0188*/ 	.word	0x000000ff
        /*018c*/ 	.word	0x00000058
        /*0190*/ 	.short	0x0100
        /*0192*/ 	.byte	0x04
	.zero		1


	//   ....[10]....
        /*0194*/ 	.word	0x000007d0
        /*0198*/ 	.word	0x000000ff
        /*019c*/ 	.word	0x00000048
        /*01a0*/ 	.short	0x0100
        /*01a2*/ 	.byte	0x04
	.zero		1


	//   ....[11]....
        /*01a4*/ 	.word	0x000007e0
        /*01a8*/ 	.word	0x000000ff
        /*01ac*/ 	.word	0x00000060
        /*01b0*/ 	.short	0x0100
        /*01b2*/ 	.byte	0x04
	.zero		1


	//   ....[12]....
        /*01b4*/ 	.word	0x000007f0
        /*01b8*/ 	.word	0x000000ff
        /*01bc*/ 	.word	0x00000050
        /*01c0*/ 	.short	0x0100
        /*01c2*/ 	.byte	0x04
	.zero		1


	//   ....[13]....
        /*01c4*/ 	.word	0x00000800
        /*01c8*/ 	.word	0x000000ff
        /*01cc*/ 	.word	0x00000068
        /*01d0*/ 	.short	0x0100
        /*01d2*/ 	.byte	0x04
	.zero		1


	//   ....[14]....
        /*01d4*/ 	.word	0x000008f0
        /*01d8*/ 	.word	0x000000ff
        /*01dc*/ 	.word	0x00000070
        /*01e0*/ 	.short	0x0100
        /*01e2*/ 	.byte	0x06
	.zero		1


	//   ....[15]....
        /*01e4*/ 	.word	0x00000900
        /*01e8*/ 	.word	0x000000ff
        /*01ec*/ 	.word	0x00000078
        /*01f0*/ 	.short	0x0100
        /*01f2*/ 	.byte	0x06
	.zero		1


	//   ....[16]....
        /*01f4*/ 	.word	0x00000a40
        /*01f8*/ 	.word	0x000000ff
        /*01fc*/ 	.word	0x00000080
        /*0200*/ 	.short	0x0100
        /*0202*/ 	.byte	0x06
	.zero		1


	//   ....[17]....
        /*0204*/ 	.word	0x00000a50
        /*0208*/ 	.word	0x000000ff
        /*020c*/ 	.word	0x00000090
        /*0210*/ 	.short	0x0100
        /*0212*/ 	.byte	0x06
	.zero		1


	//   ....[18]....
        /*0214*/ 	.word	0x00000a60
        /*0218*/ 	.word	0x000000ff
        /*021c*/ 	.word	0x00000088
        /*0220*/ 	.short	0x0100
        /*0222*/ 	.byte	0x06
	.zero		1


	//   ....[19]....
        /*0224*/ 	.word	0x00000a70
        /*0228*/ 	.word	0x000000ff
        /*022c*/ 	.word	0x00000098
        /*0230*/ 	.short	0x0100
        /*0232*/ 	.byte	0x06
	.zero		1


	//   ....[20]....
        /*0234*/ 	.word	0x00000ba0
        /*0238*/ 	.word	0x000000ff
        /*023c*/ 	.word	0x000000a0
        /*0240*/ 	.short	0x0100
        /*0242*/ 	.byte	0x04
	.zero		1


	//   ....[21]....
        /*0244*/ 	.word	0x00000bb0
        /*0248*/ 	.word	0x000000ff
        /*024c*/ 	.word	0x000000c0
        /*0250*/ 	.short	0x0100
        /*0252*/ 	.byte	0x04
	.zero		1


	//   ....[22]....
        /*0254*/ 	.word	0x00000bc0
        /*0258*/ 	.word	0x000000ff
        /*025c*/ 	.word	0x000000a8
        /*0260*/ 	.short	0x0100
        /*0262*/ 	.byte	0x04
	.zero		1


	//   ....[23]....
        /*0264*/ 	.word	0x00000bd0
        /*0268*/ 	.word	0x000000ff
        /*026c*/ 	.word	0x000000c8
        /*0270*/ 	.short	0x0100
        /*0272*/ 	.byte	0x04
	.zero		1


	//   ....[24]....
        /*0274*/ 	.word	0x00000be0
        /*0278*/ 	.word	0x000000ff
        /*027c*/ 	.word	0x000000b0
        /*0280*/ 	.short	0x0100
        /*0282*/ 	.byte	0x04
	.zero		1


	//   ....[25]....
        /*0284*/ 	.word	0x00000bf0
        /*0288*/ 	.word	0x000000ff
        /*028c*/ 	.word	0x000000d0
        /*0290*/ 	.short	0x0100
        /*0292*/ 	.byte	0x04
	.zero		1


	//   ....[26]....
        /*0294*/ 	.word	0x00000c00
        /*0298*/ 	.word	0x000000ff
        /*029c*/ 	.word	0x000000b8
        /*02a0*/ 	.short	0x0100
        /*02a2*/ 	.byte	0x04
	.zero		1


	//   ....[27]....
        /*02a4*/ 	.word	0x00000c10
        /*02a8*/ 	.word	0x000000ff
        /*02ac*/ 	.word	0x000000d8
        /*02b0*/ 	.short	0x0100
        /*02b2*/ 	.byte	0x04
	.zero		1


	//   ....[28]....
        /*02b4*/ 	.word	0x00000d00
        /*02b8*/ 	.word	0x000000ff
        /*02bc*/ 	.word	0x000000e0
        /*02c0*/ 	.short	0x0100
        /*02c2*/ 	.byte	0x04
	.zero		1


	//   ....[29]....
        /*02c4*/ 	.word	0x00000d10
        /*02c8*/ 	.word	0x000000ff
        /*02cc*/ 	.word	0x000000f0
        /*02d0*/ 	.short	0x0100
        /*02d2*/ 	.byte	0x04
	.zero		1


	//   ....[30]....
        /*02d4*/ 	.word	0x00000d20
        /*02d8*/ 	.word	0x000000ff
        /*02dc*/ 	.word	0x000000e8
        /*02e0*/ 	.short	0x0100
        /*02e2*/ 	.byte	0x04
	.zero		1


	//   ....[31]....
        /*02e4*/ 	.word	0x00000d30
        /*02e8*/ 	.word	0x000000ff
        /*02ec*/ 	.word	0x000000f8
        /*02f0*/ 	.short	0x0100
        /*02f2*/ 	.byte	0x04
	.zero		1


	//   ....[32]....
        /*02f4*/ 	.word	0x000019d0
        /*02f8*/ 	.word	0x00000000
        /*02fc*/ 	.word	0x000000f0
        /*0300*/ 	.short	0x010a
        /*0302*/ 	.byte	0xff
	.zero		1


	//   ....[33]....
        /*0304*/ 	.word	0x00001a00
        /*0308*/ 	.word	0x00000000
        /*030c*/ 	.word	0x000000e0
        /*0310*/ 	.short	0x0101
        /*0312*/ 	.byte	0xff
	.zero		1


	//   ....[34]....
        /*0314*/ 	.word	0x00001ae0
        /*0318*/ 	.word	0x000000ff
        /*031c*/ 	.word	0x00000020
        /*0320*/ 	.short	0x010a
        /*0322*/ 	.byte	0x04
	.zero		1


	//   ....[35]....
        /*0324*/ 	.word	0x00001b60
        /*0328*/ 	.word	0x000000ff
        /*032c*/ 	.word	0x00000020
        /*0330*/ 	.short	0x010a
        /*0332*/ 	.byte	0x21
	.zero		1


	//   ....[36]....
        /*0334*/ 	.word	0x00001ca0
        /*0338*/ 	.word	0x000000ff
        /*033c*/ 	.word	0x00000020
        /*0340*/ 	.short	0x010a
        /*0342*/ 	.byte	0x04
	.zero		1


	//   ....[37]....
        /*0344*/ 	.word	0x00001f60
        /*0348*/ 	.word	0x000000ff
        /*034c*/ 	.word	0x00000078
        /*0350*/ 	.short	0x0101
        /*0352*/ 	.byte	0x15
	.zero		1


	//   ....[38]....
        /*0354*/ 	.word	0x00001f80
        /*0358*/ 	.word	0x000000ff
        /*035c*/ 	.word	0x00000020
        /*0360*/ 	.short	0x010a
        /*0362*/ 	.byte	0x04
	.zero		1


	//   ....[39]....
        /*0364*/ 	.word	0x00002000
        /*0368*/ 	.word	0x000000ff
        /*036c*/ 	.word	0x00000020
        /*0370*/ 	.short	0x010a
        /*0372*/ 	.byte	0x21
	.zero		1


	//   ....[40]....
        /*0374*/ 	.word	0x00002140
        /*0378*/ 	.word	0x000000ff
        /*037c*/ 	.word	0x00000020
        /*0380*/ 	.short	0x010a
        /*0382*/ 	.byte	0x04
	.zero		1


	//   ....[41]....
        /*0384*/ 	.word	0x00002410
        /*0388*/ 	.word	0x00000003
        /*038c*/ 	.word	0x00000080
        /*0390*/ 	.short	0x010a
        /*0392*/ 	.byte	0xff
	.zero		1


	//   ....[42]....
        /*0394*/ 	.word	0x00002560
        /*0398*/ 	.word	0x00000000
        /*039c*/ 	.word	0x00000000
        /*03a0*/ 	.short	0x0101
        /*03a2*/ 	.byte	0xff
	.zero		1


	//   ....[43]....
        /*03a4*/ 	.word	0x00002b20
        /*03a8*/ 	.word	0x000000ff
        /*03ac*/ 	.word	0x00000000
        /*03b0*/ 	.short	0x010a
        /*03b2*/ 	.byte	0x04
	.zero		1


	//   ....[44]....
        /*03b4*/ 	.word	0x00002bb0
        /*03b8*/ 	.word	0x000000ff
        /*03bc*/ 	.word	0x00000000
        /*03c0*/ 	.short	0x010a
        /*03c2*/ 	.byte	0x05
	.zero		1


	//   ....[45]....
        /*03c4*/ 	.word	0x00002c40
        /*03c8*/ 	.word	0x000000ff
        /*03cc*/ 	.word	0x00000000
        /*03d0*/ 	.short	0x010a
        /*03d2*/ 	.byte	0x05
	.zero		1


	//   ....[46]....
        /*03d4*/ 	.word	0x00002ce0
        /*03d8*/ 	.word	0x00000000
        /*03dc*/ 	.word	0x00000000
        /*03e0*/ 	.short	0x010a
        /*03e2*/ 	.byte	0xff
	.zero		1


	//   ....[47]....
        /*03e4*/ 	.word	0x00002e00
        /*03e8*/ 	.word	0x00000002
        /*03ec*/ 	.word	0x000000e0
        /*03f0*/ 	.short	0x010a
        /*03f2*/ 	.byte	0xff
	.zero		1


	//   ....[48]....
        /*03f4*/ 	.word	0x00002e70
        /*03f8*/ 	.word	0x00000002
        /*03fc*/ 	.word	0x00000000
        /*0400*/ 	.short	0x0101
        /*0402*/ 	.byte	0xff
	.zero		1


	//   ....[49]....
        /*0404*/ 	.word	0x00002e90
        /*0408*/ 	.word	0x000000ff
        /*040c*/ 	.word	0x00000090
        /*0410*/ 	.short	0x010a
        /*0412*/ 	.byte	0x04
	.zero		1


	//   ....[50]....
        /*0414*/ 	.word	0x00002fb0
        /*0418*/ 	.word	0x00000002
        /*041c*/ 	.word	0x00000080
        /*0420*/ 	.short	0x010a
        /*0422*/ 	.byte	0xff
	.zero		1


	//   ....[51]....
        /*0424*/ 	.word	0x000030b0
        /*0428*/ 	.word	0x00000002
        /*042c*/ 	.word	0x00000000
        /*0430*/ 	.short	0x0101
        /*0432*/ 	.byte	0xff
	.zero		1


	//   ....[52]....
        /*0434*/ 	.word	0x00003140
        /*0438*/ 	.word	0x000000ff
        /*043c*/ 	.word	0x00000090
        /*0440*/ 	.short	0x0106
        /*0442*/ 	.byte	0x04
	.zero		1


	//   ....[53]....
        /*0444*/ 	.word	0x00003160
        /*0448*/ 	.word	0x000000ff
        /*044c*/ 	.word	0x00000090
        /*0450*/ 	.short	0x010a
        /*0452*/ 	.byte	0x04
	.zero		1


	//   ....[54]....
        /*0454*/ 	.word	0x000031f0
        /*0458*/ 	.word	0x000000ff
        /*045c*/ 	.word	0x00000090
        /*0460*/ 	.short	0x0106
        /*0462*/ 	.byte	0x07
	.zero		1


	//   ....[55]....
        /*0464*/ 	.word	0x00003230
        /*0468*/ 	.word	0x00000000
        /*046c*/ 	.word	0x00000090
        /*0470*/ 	.short	0x010a
        /*0472*/ 	.byte	0xff
	.zero		1


	//   ....[56]....
        /*0474*/ 	.word	0x00003800
        /*0478*/ 	.word	0x00000000
        /*047c*/ 	.word	0x00000080
        /*0480*/ 	.short	0x010a
        /*0482*/ 	.byte	0xff
	.zero		1


	//   ....[57]....
        /*0484*/ 	.word	0x00003900
        /*0488*/ 	.word	0x00000003
        /*048c*/ 	.word	0x00000000
        /*0490*/ 	.short	0x0101
        /*0492*/ 	.byte	0xff
	.zero		1


	//   ....[58]....
        /*0494*/ 	.word	0x00003910
        /*0498*/ 	.word	0x000000ff
        /*049c*/ 	.word	0x00000000
        /*04a0*/ 	.short	0x010a
        /*04a2*/ 	.byte	0x04
	.zero		1


	//   ....[59]....
        /*04a4*/ 	.word	0x00003990
        /*04a8*/ 	.word	0x000000ff
        /*04ac*/ 	.word	0x000000c0
        /*04b0*/ 	.short	0x010a
        /*04b2*/ 	.byte	0x2e
	.zero		1


	//   ....[60]....
        /*04b4*/ 	.word	0x00003a70
        /*04b8*/ 	.word	0x000000ff
        /*04bc*/ 	.word	0x00000000
        /*04c0*/ 	.short	0x010a
        /*04c2*/ 	.byte	0x07
	.zero		1


	//   ....[61]....
        /*04c4*/ 	.word	0x00003bb0
        /*04c8*/ 	.word	0x000000ff
        /*04cc*/ 	.word	0x00000000
        /*04d0*/ 	.short	0x010a
        /*04d2*/ 	.byte	0x04
	.zero		1


	//   ....[62]....
        /*04d4*/ 	.word	0x00003f80
        /*04d8*/ 	.word	0x000000ff
        /*04dc*/ 	.word	0x00000000
        /*04e0*/ 	.short	0x010a
        /*04e2*/ 	.byte	0x04
	.zero		1


	//   ....[63]....
        /*04e4*/ 	.word	0x00004010
        /*04e8*/ 	.word	0x000000ff
        /*04ec*/ 	.word	0x00000000
        /*04f0*/ 	.short	0x010a
        /*04f2*/ 	.byte	0x05
	.zero		1


	//   ....[64]....
        /*04f4*/ 	.word	0x000040a0
        /*04f8*/ 	.word	0x000000ff
        /*04fc*/ 	.word	0x00000000
        /*0500*/ 	.short	0x010a
        /*0502*/ 	.byte	0x05
	.zero		1


	//   ....[65]....
        /*0504*/ 	.word	0x00004130
        /*0508*/ 	.word	0x000000ff
        /*050c*/ 	.word	0x00000000
        /*0510*/ 	.short	0x010a
        /*0512*/ 	.byte	0x04
	.zero		1


	//   ....[66]....
        /*0514*/ 	.word	0x000045c0
        /*0518*/ 	.word	0x0000000c
        /*051c*/ 	.word	0x00000080
        /*0520*/ 	.short	0x010a
        /*0522*/ 	.byte	0xff
	.zero		1


	//   ....[67]....
        /*0524*/ 	.word	0x00004730
        /*0528*/ 	.word	0x00000000
        /*052c*/ 	.word	0x00000000
        /*0530*/ 	.short	0x0101
        /*0532*/ 	.byte	0xff
	.zero		1


	//   ....[68]....
        /*0534*/ 	.word	0x00004bb0
        /*0538*/ 	.word	0x000000ff
        /*053c*/ 	.word	0x00000078
        /*0540*/ 	.short	0x010a
        /*0542*/ 	.byte	0x18
	.zero		1


	//   ....[69]....
        /*0544*/ 	.word	0x00004d70
        /*0548*/ 	.word	0x000000ff
        /*054c*/ 	.word	0x00000058
        /*0550*/ 	.short	0x010a
        /*0552*/ 	.byte	0x04
	.zero		1


	//   ....[70]....
        /*0554*/ 	.word	0x00004f40
        /*0558*/ 	.word	0x000000ff
        /*055c*/ 	.word	0x00000040
        /*0560*/ 	.short	0x010b
        /*0562*/ 	.byte	0x04
	.zero		1


	//   ....[71]....
        /*0564*/ 	.word	0x00004f50
        /*0568*/ 	.word	0x000000ff
        /*056c*/ 	.word	0x00000000
        /*0570*/ 	.short	0x0101
        /*0572*/ 	.byte	0x14
	.zero		1


	//   ....[72]....
        /*0574*/ 	.word	0x00004f60
        /*0578*/ 	.word	0x000000ff
        /*057c*/ 	.word	0x00000058
        /*0580*/ 	.short	0x010a
        /*0582*/ 	.byte	0x05
	.zero		1


	//   ....[73]....
        /*0584*/ 	.word	0x00005150
        /*0588*/ 	.word	0x000000ff
        /*058c*/ 	.word	0x00000040
        /*0590*/ 	.short	0x010b
        /*0592*/ 	.byte	0x05
	.zero		1


	//   ....[74]....
        /*0594*/ 	.word	0x00005160
        /*0598*/ 	.word	0x000000ff
        /*059c*/ 	.word	0x00000000
        /*05a0*/ 	.short	0x0101
        /*05a2*/ 	.byte	0x04
	.zero		1


	//   ....[75]....
        /*05a4*/ 	.word	0x00005200
        /*05a8*/ 	.word	0x000000ff
        /*05ac*/ 	.word	0x00000000
        /*05b0*/ 	.short	0x010a
        /*05b2*/ 	.byte	0x04
	.zero		1


	//   ....[76]....
        /*05b4*/ 	.word	0x00005290
        /*05b8*/ 	.word	0x000000ff
        /*05bc*/ 	.word	0x00000000
        /*05c0*/ 	.short	0x010a
        /*05c2*/ 	.byte	0x05
	.zero		1


	//   ....[77]....
        /*05c4*/ 	.word	0x00005330
        /*05c8*/ 	.word	0x00000000
        /*05cc*/ 	.word	0x00000000
        /*05d0*/ 	.short	0x010a
        /*05d2*/ 	.byte	0xff
	.zero		1


	//   ....[78]....
        /*05d4*/ 	.word	0x000056a0
        /*05d8*/ 	.word	0x00000000
        /*05dc*/ 	.word	0x00000080
        /*05e0*/ 	.short	0x010a
        /*05e2*/ 	.byte	0xff
	.zero		1


	//   ....[79]....
        /*05e4*/ 	.word	0x00005770
        /*05e8*/ 	.word	0x00000000
        /*05ec*/ 	.word	0x00000000
        /*05f0*/ 	.short	0x0101
        /*05f2*/ 	.byte	0xff
	.zero		1


	//   ....[80]....
        /*05f4*/ 	.word	0x000063c0
        /*05f8*/ 	.word	0x00000002
        /*05fc*/ 	.word	0x00000040
        /*0600*/ 	.short	0x010a
        /*0602*/ 	.byte	0xff
	.zero		1


	//   ....[81]....
        /*0604*/ 	.word	0x00006400
        /*0608*/ 	.word	0x00000047
        /*060c*/ 	.word	0x000000a0
        /*0610*/ 	.short	0x010a
        /*0612*/ 	.byte	0xff
	.zero		1


	//   ....[82]....
        /*0614*/ 	.word	0x000064f0
        /*0618*/ 	.word	0x00000002
        /*061c*/ 	.word	0x00000040
        /*0620*/ 	.short	0x010a
        /*0622*/ 	.byte	0xff
	.zero		1


	//   ....[83]....
        /*0624*/ 	.word	0x00006720
        /*0628*/ 	.word	0x00000047
        /*062c*/ 	.word	0x000000a0
        /*0630*/ 	.short	0x010a
        /*0632*/ 	.byte	0xff
	.zero		1


	//   ....[84]....
        /*0634*/ 	.word	0x00006fc0
        /*0638*/ 	.word	0x00000000
        /*063c*/ 	.word	0x00000000
        /*0640*/ 	.short	0x0101
        /*0642*/ 	.byte	0xff
	.zero		1


	//   ....[85]....
        /*0644*/ 	.word	0x00006fd0
        /*0648*/ 	.word	0x00000002
        /*064c*/ 	.word	0x00000040
        /*0650*/ 	.short	0x010a
        /*0652*/ 	.byte	0xff
	.zero		1


	//   ....[86]....
        /*0654*/ 	.word	0x000070a0
        /*0658*/ 	.word	0x00000002
        /*065c*/ 	.word	0x00000040
        /*0660*/ 	.short	0x010a
        /*0662*/ 	.byte	0xff
	.zero		1


	//   ....[87]....
        /*0664*/ 	.word	0x000076a0
        /*0668*/ 	.word	0x000000ff
        /*066c*/ 	.word	0x00000000
        /*0670*/ 	.short	0x0101
        /*0672*/ 	.byte	0x04
	.zero		1


	//   ....[88]....
        /*0674*/ 	.word	0x00007a90
        /*0678*/ 	.word	0x00000000
        /*067c*/ 	.word	0x00000000
        /*0680*/ 	.short	0x0101
        /*0682*/ 	.byte	0xff
	.zero		1


	//   ....[89]....
        /*0684*/ 	.word	0x00007d40
        /*0688*/ 	.word	0x000000ff
        /*068c*/ 	.word	0x00000000
        /*0690*/ 	.short	0x0101
        /*0692*/ 	.byte	0x04
	.zero		1


	//   ....[90]....
        /*0694*/ 	.word	0x00007d60
        /*0698*/ 	.word	0x00000000
        /*069c*/ 	.word	0x000000f0
        /*06a0*/ 	.short	0x010a
        /*06a2*/ 	.byte	0xff
	.zero		1


	//   ....[91]....
        /*06a4*/ 	.word	0x00007dc0
        /*06a8*/ 	.word	0x00000000
        /*06ac*/ 	.word	0x00000020
        /*06b0*/ 	.short	0x010a
        /*06b2*/ 	.byte	0xff
	.zero		1


	//   ....[92]....
        /*06b4*/ 	.word	0x00007e20
        /*06b8*/ 	.word	0x00000000
        /*06bc*/ 	.word	0x00000020
        /*06c0*/ 	.short	0x010a
        /*06c2*/ 	.byte	0xff
	.zero		1


	//   ....[93]....
        /*06c4*/ 	.word	0x00007e70
        /*06c8*/ 	.word	0x00000003
        /*06cc*/ 	.word	0x00000080
        /*06d0*/ 	.short	0x010a
        /*06d2*/ 	.byte	0xff
	.zero		1


	//   ....[94]....
        /*06d4*/ 	.word	0x00007ed0
        /*06d8*/ 	.word	0x00000000
        /*06dc*/ 	.word	0x00000000
        /*06e0*/ 	.short	0x010a
        /*06e2*/ 	.byte	0xff
	.zero		1


	//   ....[95]....
        /*06e4*/ 	.word	0x00007f30
        /*06e8*/ 	.word	0x00000000
        /*06ec*/ 	.word	0x00000000
        /*06f0*/ 	.short	0x010a
        /*06f2*/ 	.byte	0xff
	.zero		1


	//   ....[96]....
        /*06f4*/ 	.word	0x00007f90
        /*06f8*/ 	.word	0x00000000
        /*06fc*/ 	.word	0x00000000
        /*0700*/ 	.short	0x010a
        /*0702*/ 	.byte	0xff
	.zero		1


	//   ....[97]....
        /*0704*/ 	.word	0x00007fe0
        /*0708*/ 	.word	0x00000002
        /*070c*/ 	.word	0x000000e0
        /*0710*/ 	.short	0x010a
        /*0712*/ 	.byte	0xff
	.zero		1


	//   ....[98]....
        /*0714*/ 	.word	0x00008040
        /*0718*/ 	.word	0x00000002
        /*071c*/ 	.word	0x00000090
        /*0720*/ 	.short	0x010a
        /*0722*/ 	.byte	0xff
	.zero		1


	//   ....[99]....
        /*0724*/ 	.word	0x00008090
        /*0728*/ 	.word	0x00000002
        /*072c*/ 	.word	0x00000080
        /*0730*/ 	.short	0x010a
        /*0732*/ 	.byte	0xff
	.zero		1


	//   ....[100]....
        /*0734*/ 	.word	0x000080f0
        /*0738*/ 	.word	0x00000000
        /*073c*/ 	.word	0x00000090
        /*0740*/ 	.short	0x010a
        /*0742*/ 	.byte	0xff
	.zero		1


	//   ....[101]....
        /*0744*/ 	.word	0x00008140
        /*0748*/ 	.word	0x00000000
        /*074c*/ 	.word	0x00000080
        /*0750*/ 	.short	0x010a
        /*0752*/ 	.byte	0xff
	.zero		1


	//   ....[102]....
        /*0754*/ 	.word	0x000081a0
        /*0758*/ 	.word	0x00000002
        /*075c*/ 	.word	0x000000c0
        /*0760*/ 	.short	0x010a
        /*0762*/ 	.byte	0xff
	.zero		1


	//   ....[103]....
        /*0764*/ 	.word	0x00008200
        /*0768*/ 	.word	0x00000000
        /*076c*/ 	.word	0x00000000
        /*0770*/ 	.short	0x010a
        /*0772*/ 	.byte	0xff
	.zero		1


	//   ....[104]....
        /*0774*/ 	.word	0x00008260
        /*0778*/ 	.word	0x00000000
        /*077c*/ 	.word	0x00000000
        /*0780*/ 	.short	0x010a
        /*0782*/ 	.byte	0xff
	.zero		1


	//   ....[105]....
        /*0784*/ 	.word	0x000082c0
        /*0788*/ 	.word	0x00000000
        /*078c*/ 	.word	0x00000000
        /*0790*/ 	.short	0x010a
        /*0792*/ 	.byte	0xff
	.zero		1


	//   ....[106]....
        /*0794*/ 	.word	0x00008320
        /*0798*/ 	.word	0x00000000
        /*079c*/ 	.word	0x00000000
        /*07a0*/ 	.short	0x010a
        /*07a2*/ 	.byte	0xff
	.zero		1


	//   ....[107]....
        /*07a4*/ 	.word	0x00008380
        /*07a8*/ 	.word	0x00000000
        /*07ac*/ 	.word	0x00000000
        /*07b0*/ 	.short	0x010a
        /*07b2*/ 	.byte	0xff
	.zero		1


	//   ....[108]....
        /*07b4*/ 	.word	0x000083d0
        /*07b8*/ 	.word	0x0000000c
        /*07bc*/ 	.word	0x00000080
        /*07c0*/ 	.short	0x010a
        /*07c2*/ 	.byte	0xff
	.zero		1


	//   ....[109]....
        /*07c4*/ 	.word	0x00008430
        /*07c8*/ 	.word	0x00000000
        /*07cc*/ 	.word	0x00000078
        /*07d0*/ 	.short	0x010a
        /*07d2*/ 	.byte	0xff
	.zero		1


	//   ....[110]....
        /*07d4*/ 	.word	0x00008490
        /*07d8*/ 	.word	0x00000000
        /*07dc*/ 	.word	0x00000058
        /*07e0*/ 	.short	0x010a
        /*07e2*/ 	.byte	0xff
	.zero		1


	//   ....[111]....
        /*07e4*/ 	.word	0x000084f0
        /*07e8*/ 	.word	0x00000006
        /*07ec*/ 	.word	0x00000058
        /*07f0*/ 	.short	0x010a
        /*07f2*/ 	.byte	0xff
	.zero		1


	//   ....[112]....
        /*07f4*/ 	.word	0x00008550
        /*07f8*/ 	.word	0x00000000
        /*07fc*/ 	.word	0x00000000
        /*0800*/ 	.short	0x010a
        /*0802*/ 	.byte	0xff
	.zero		1


	//   ....[113]....
        /*0804*/ 	.word	0x000085b0
        /*0808*/ 	.word	0x00000000
        /*080c*/ 	.word	0x00000000
        /*0810*/ 	.short	0x010a
        /*0812*/ 	.byte	0xff
	.zero		1


	//   ....[114]....
        /*0814*/ 	.word	0x00008600
        /*0818*/ 	.word	0x00000000
        /*081c*/ 	.word	0x00000080
        /*0820*/ 	.short	0x010a
        /*0822*/ 	.byte	0xff
	.zero		1


	//   ....[115]....
        /*0824*/ 	.word	0x00008650
        /*0828*/ 	.word	0x00000002
        /*082c*/ 	.word	0x00000040
        /*0830*/ 	.short	0x010a
        /*0832*/ 	.byte	0xff
	.zero		1


	//   ....[116]....
        /*0834*/ 	.word	0x000086a0
        /*0838*/ 	.word	0x00000047
        /*083c*/ 	.word	0x000000a0
        /*0840*/ 	.short	0x010a
        /*0842*/ 	.byte	0xff
	.zero		1


	//   ....[117]....
        /*0844*/ 	.word	0x000086f0
        /*0848*/ 	.word	0x00000002
        /*084c*/ 	.word	0x00000040
        /*0850*/ 	.short	0x010a
        /*0852*/ 	.byte	0xff
	.zero		1


	//----- nvinfo : EIATTR_NUM_MBARRIERS
	.align		4
.L_47:
        /*0854*/ 	.byte	0x03, 0x38
        /*0856*/ 	.short	0x0020


	//----- nvinfo : EIATTR_EXIT_INSTR_OFFSETS
	.align		4
        /*0858*/ 	.byte	0x04, 0x1c
        /*085a*/ 	.short	(.L_49 - .L_48)


	//   ....[0]....
.L_48:
        /*085c*/ 	.word	0x00002d10


	//   ....[1]....
        /*0860*/ 	.word	0x00003200


	//   ....[2]....
        /*0864*/ 	.word	0x00003260


	//   ....[3]....
        /*0868*/ 	.word	0x00004390


	//   ....[4]....
        /*086c*/ 	.word	0x00005360


	//   ....[5]....
        /*0870*/ 	.word	0x000053a0


	//   ....[6]....
        /*0874*/ 	.word	0x00007c30


	//   ....[7]....
        /*0878*/ 	.word	0x00007cb0


	//   ....[8]....
        /*087c*/ 	.word	0x00007ce0


	//   ....[9]....
        /*0880*/ 	.word	0x00007d50


	//----- nvinfo : EIATTR_MAX_THREADS
	.align		4
.L_49:
        /*0884*/ 	.byte	0x04, 0x05
        /*0886*/ 	.short	(.L_51 - .L_50)
.L_50:
        /*0888*/ 	.word	0x00000100
        /*088c*/ 	.word	0x00000001
        /*0890*/ 	.word	0x00000001


	//----- nvinfo : EIATTR_CRS_STACK_SIZE
	.align		4
.L_51:
        /*0894*/ 	.byte	0x04, 0x1e
        /*0896*/ 	.short	(.L_53 - .L_52)
.L_52:
        /*0898*/ 	.word	0x00000000


	//----- nvinfo : EIATTR_CBANK_PARAM_SIZE
	.align		4
.L_53:
        /*089c*/ 	.byte	0x03, 0x19
        /*089e*/ 	.short	0x0800


	//----- nvinfo : EIATTR_PARAM_CBANK
	.align		4
        /*08a0*/ 	.byte	0x04, 0x0a
        /*08a2*/ 	.short	(.L_55 - .L_54)
	.align		4
.L_54:
        /*08a4*/ 	.word	index@(.nv.constant0._ZN7cutlass13device_kernelINS_4gemm6kernel13GemmUniversalIN4cute5tupleIJiiiiEEENS1_10collective13CollectiveMmaINS1_35MainloopSm100TmaUmmaWarpSpecializedILi4ELi2ELi4ENS5_IJNS4_1CILi2EEESB_NSA_ILi1EEEEEEEENS5_IJNSA_ILi64EEESF_SF_EEENS_10tfloat32_tENS5_IJlSC_lEEESH_SI_NS4_8TiledMMAINS4_8MMA_AtomIJNS4_17SM100_MMA_TF32_SSISH_SH_fLi64ELi64ELNS4_4UMMA5MajorE0ELSN_0ELNSM_7ScaleInE0ELSO_0EEEEEENS4_6LayoutINS5_IJSC_SC_SC_EEENS5_IJNSA_ILi0EEEST_ST_EEEEENS5_IJNS4_10UnderscoreESW_SW_EEEEENS4_23SM90_TMA_LOAD_MULTICASTENS4_14ComposedLayoutINS4_7SwizzleILi3ELi4ELi3EEENS4_18smem_ptr_flag_bitsILi32EEENSR_INS5_IJNSA_ILi8EEENSA_ILi32EEEEEENS5_IJS16_SC_EEEEEEEvNS4_8identityESZ_S1A_vS1B_EENS_8epilogue10collective18CollectiveEpilogueINS1D_23Sm100TmaWarpSpecializedILi3ELi2ELi16ELb1ELb0EEEJSG_NS5_IJNSR_ISF_SC_EENSR_IS16_SC_EEEEESH_SI_SH_SI_NS1D_6fusion15FusionCallbacksIS1H_NS1L_17LinearCombinationISH_fSH_fLNS_15FloatRoundStyleE2EEESG_S1K_JEEENS4_5SM1004TMEM4LOAD26SM100_TMEM_LOAD_16dp128b8xENS4_13SM90_TMA_LOADES1A_NS4_17SM75_U32x4_LDSM_NENS4_14SM90_TMA_STOREES1A_NS4_17SM90_U32x4_STSM_NENS4_39AutoVectorizingCopyWithAssumedAlignmentILi128EEEEEEvvEEEEvNT_6ParamsE)
        /*08a8*/ 	.short	0x0380
        /*08aa*/ 	.short	0x0800


	//----- nvinfo : EIATTR_SW_WAR
	.align		4
.L_55:
        /*08ac*/ 	.byte	0x04, 0x36
        /*08ae*/ 	.short	(.L_57 - .L_56)
.L_56:
        /*08b0*/ 	.word	0x00000008
.L_57:


//--------------------- .nv.callgraph             --------------------------
	.section	.nv.callgraph,"",@"SHT_CUDA_CALLGRAPH"
	.align	4
	.sectionentsize	8
	.align		4
        /*0000*/ 	.word	0x00000000
	.align		4
        /*0004*/ 	.word	0xffffffff
	.align		4
        /*0008*/ 	.word	index@(_ZN7cutlass13device_kernelINS_4gemm6kernel13GemmUniversalIN4cute5tupleIJiiiiEEENS1_10collective13CollectiveMmaINS1_35MainloopSm100TmaUmmaWarpSpecializedILi4ELi2ELi4ENS5_IJNS4_1CILi2EEESB_NSA_ILi1EEEEEEEENS5_IJNSA_ILi64EEESF_SF_EEENS_10tfloat32_tENS5_IJlSC_lEEESH_SI_NS4_8TiledMMAINS4_8MMA_AtomIJNS4_17SM100_MMA_TF32_SSISH_SH_fLi64ELi64ELNS4_4UMMA5MajorE0ELSN_0ELNSM_7ScaleInE0ELSO_0EEEEEENS4_6LayoutINS5_IJSC_SC_SC_EEENS5_IJNSA_ILi0EEEST_ST_EEEEENS5_IJNS4_10UnderscoreESW_SW_EEEEENS4_23SM90_TMA_LOAD_MULTICASTENS4_14ComposedLayoutINS4_7SwizzleILi3ELi4ELi3EEENS4_18smem_ptr_flag_bitsILi32EEENSR_INS5_IJNSA_ILi8EEENSA_ILi32EEEEEENS5_IJS16_SC_EEEEEEEvNS4_8identityESZ_S1A_vS1B_EENS_8epilogue10collective18CollectiveEpilogueINS1D_23Sm100TmaWarpSpecializedILi3ELi2ELi16ELb1ELb0EEEJSG_NS5_IJNSR_ISF_SC_EENSR_IS16_SC_EEEEESH_SI_SH_SI_NS1D_6fusion15FusionCallbacksIS1H_NS1L_17LinearCombinationISH_fSH_fLNS_15FloatRoundStyleE2EEESG_S1K_JEEENS4_5SM1004TMEM4LOAD26SM100_TMEM_LOAD_16dp128b8xENS4_13SM90_TMA_LOADES1A_NS4_17SM75_U32x4_LDSM_NENS4_14SM90_TMA_STOREES1A_NS4_17SM90_U32x4_STSM_NENS4_39AutoVectorizingCopyWithAssumedAlignmentILi128EEEEEEvvEEEEvNT_6ParamsE)
	.align		4
        /*000c*/ 	.word	index@(__assertfail)
	.align		4
        /*0010*/ 	.word	0x00000000
	.align		4
        /*0014*/ 	.word	0xfffffffe
	.align		4
        /*0018*/ 	.word	0x00000000
	.align		4
        /*001c*/ 	.word	0xfffffffd
	.align		4
        /*0020*/ 	.word	0x00000000
	.align		4
        /*0024*/ 	.word	0xfffffffc


//--------------------- .nv.constant4             --------------------------
	.section	.nv.constant4,"a",@progbits
	.align	8
	.align		8
.nv.constant4:
        /*0000*/ 	.dword	__assertfail
	.align		8
        /*0008*/ 	.dword	__unnamed_1
	.align		8
        /*0010*/ 	.dword	__unnamed_2
	.align		8
        /*0018*/ 	.dword	_ZN40_INTERNAL_e3c5854b_4_k_cu_88e74eb7_112704cuda3std3__45__cpo5beginE
	.align		8
        /*0020*/ 	.dword	_ZN40_INTERNAL_e3c5854b_4_k_cu_88e74eb7_112704cuda3std3__45__cpo3endE
	.align		8
        /*0028*/ 	.dword	_ZN40_INTERNAL_e3c5854b_4_k_cu_88e74eb7_112704cuda3std3__45__cpo6cbeginE
	.align		8
        /*0030*/ 	.dword	_ZN40_INTERNAL_e3c5854b_4_k_cu_88e74eb7_112704cuda3std3__45__cpo4cendE
	.align		8
        /*0038*/ 	.dword	_ZN40_INTERNAL_e3c5854b_4_k_cu_88e74eb7_112704cuda3std3__442_GLOBAL__N__e3c5854b_4_k_cu_88e74eb7_112706ignoreE
	.align		8
        /*0040*/ 	.dword	_ZN40_INTERNAL_e3c5854b_4_k_cu_88e74eb7_112704cuda3std3__419piecewise_constructE
	.align		8
        /*0048*/ 	.dword	_ZN40_INTERNAL_e3c5854b_4_k_cu_88e74eb7_112704cuda3std3__48in_placeE
	.align		8
        /*0050*/ 	.dword	_ZN40_INTERNAL_e3c5854b_4_k_cu_88e74eb7_112704cuda3std6ranges3__45__cpo4swapE
	.align		8
        /*0058*/ 	.dword	_ZN40_INTERNAL_e3c5854b_4_k_cu_88e74eb7_112704cuda3std6ranges3__45__cpo9iter_moveE
	.align		8
        /*0060*/ 	.dword	_ZN40_INTERNAL_e3c5854b_4_k_cu_88e74eb7_112704cute7productE
	.align		8
        /*0068*/ 	.dword	_ZN40_INTERNAL_e3c5854b_4_k_cu_88e74eb7_112704cute1_E
	.align		8
        /*0070*/ 	.dword	$str$25
	.align		8
        /*0078*/ 	.dword	$str$26
	.align		8
        /*0080*/ 	.dword	$str$27
	.align		8
        /*0088*/ 	.dword	$str$28


//--------------------- .text._ZN7cutlass13device_kernelINS_4gemm6kernel13GemmUniversalIN4cute5tupleIJiiiiEEENS1_10collective13CollectiveMmaINS1_35MainloopSm100TmaUmmaWarpSpecializedILi4ELi2ELi4ENS5_IJNS4_1CILi2EEESB_NSA_ILi1EEEEEEEENS5_IJNSA_ILi64EEESF_SF_EEENS_10tfloat32_tENS5_IJlSC_lEEESH_SI_NS4_8TiledMMAINS4_8MMA_AtomIJNS4_17SM100_MMA_TF32_SSISH_SH_fLi64ELi64ELNS4_4UMMA5MajorE0ELSN_0ELNSM_7ScaleInE0ELSO_0EEEEEENS4_6LayoutINS5_IJSC_SC_SC_EEENS5_IJNSA_ILi0EEEST_ST_EEEEENS5_IJNS4_10UnderscoreESW_SW_EEEEENS4_23SM90_TMA_LOAD_MULTICASTENS4_14ComposedLayoutINS4_7SwizzleILi3ELi4ELi3EEENS4_18smem_ptr_flag_bitsILi32EEENSR_INS5_IJNSA_ILi8EEENSA_ILi32EEEEEENS5_IJS16_SC_EEEEEEEvNS4_8identityESZ_S1A_vS1B_EENS_8epilogue10collective18CollectiveEpilogueINS1D_23Sm100TmaWarpSpecializedILi3ELi2ELi16ELb1ELb0EEEJSG_NS5_IJNSR_ISF_SC_EENSR_IS16_SC_EEEEESH_SI_SH_SI_NS1D_6fusion15FusionCallbacksIS1H_NS1L_17LinearCombinationISH_fSH_fLNS_15FloatRoundStyleE2EEESG_S1K_JEEENS4_5SM1004TMEM4LOAD26SM100_TMEM_LOAD_16dp128b8xENS4_13SM90_TMA_LOADES1A_NS4_17SM75_U32x4_LDSM_NENS4_14SM90_TMA_STOREES1A_NS4_17SM90_U32x4_STSM_NENS4_39AutoVectorizingCopyWithAssumedAlignmentILi128EEEEEEvvEEEEvNT_6ParamsE --------------------------
	.section	.text._ZN7cutlass13device_kernelINS_4gemm6kernel13GemmUniversalIN4cute5tupleIJiiiiEEENS1_10collective13CollectiveMmaINS1_35MainloopSm100TmaUmmaWarpSpecializedILi4ELi2ELi4ENS5_IJNS4_1CILi2EEESB_NSA_ILi1EEEEEEEENS5_IJNSA_ILi64EEESF_SF_EEENS_10tfloat32_tENS5_IJlSC_lEEESH_SI_NS4_8TiledMMAINS4_8MMA_AtomIJNS4_17SM100_MMA_TF32_SSISH_SH_fLi64ELi64ELNS4_4UMMA5MajorE0ELSN_0ELNSM_7ScaleInE0ELSO_0EEEEEENS4_6LayoutINS5_IJSC_SC_SC_EEENS5_IJNSA_ILi0EEEST_ST_EEEEENS5_IJNS4_10UnderscoreESW_SW_EEEEENS4_23SM90_TMA_LOAD_MULTICASTENS4_14ComposedLayoutINS4_7SwizzleILi3ELi4ELi3EEENS4_18smem_ptr_flag_bitsILi32EEENSR_INS5_IJNSA_ILi8EEENSA_ILi32EEEEEENS5_IJS16_SC_EEEEEEEvNS4_8identityESZ_S1A_vS1B_EENS_8epilogue10collective18CollectiveEpilogueINS1D_23Sm100TmaWarpSpecializedILi3ELi2ELi16ELb1ELb0EEEJSG_NS5_IJNSR_ISF_SC_EENSR_IS16_SC_EEEEESH_SI_SH_SI_NS1D_6fusion15FusionCallbacksIS1H_NS1L_17LinearCombinationISH_fSH_fLNS_15FloatRoundStyleE2EEESG_S1K_JEEENS4_5SM1004TMEM4LOAD26SM100_TMEM_LOAD_16dp128b8xENS4_13SM90_TMA_LOADES1A_NS4_17SM75_U32x4_LDSM_NENS4_14SM90_TMA_STOREES1A_NS4_17SM90_U32x4_STSM_NENS4_39AutoVectorizingCopyWithAssumedAlignmentILi128EEEEEEvvEEEEvNT_6ParamsE,"ax",@progbits
	.align	128
.text._ZN7cutlass13device_kernelINS_4gemm6kernel13GemmUniversalIN4cute5tupleIJiiiiEEENS1_10collective13CollectiveMmaINS1_35MainloopSm100TmaUmmaWarpSpecializedILi4ELi2ELi4ENS5_IJNS4_1CILi2EEESB_NSA_ILi1EEEEEEEENS5_IJNSA_ILi64EEESF_SF_EEENS_10tfloat32_tENS5_IJlSC_lEEESH_SI_NS4_8TiledMMAINS4_8MMA_AtomIJNS4_17SM100_MMA_TF32_SSISH_SH_fLi64ELi64ELNS4_4UMMA5MajorE0ELSN_0ELNSM_7ScaleInE0ELSO_0EEEEEENS4_6LayoutINS5_IJSC_SC_SC_EEENS5_IJNSA_ILi0EEEST_ST_EEEEENS5_IJNS4_10UnderscoreESW_SW_EEEEENS4_23SM90_TMA_LOAD_MULTICASTENS4_14ComposedLayoutINS4_7SwizzleILi3ELi4ELi3EEENS4_18smem_ptr_flag_bitsILi32EEENSR_INS5_IJNSA_ILi8EEENSA_ILi32EEEEEENS5_IJS16_SC_EEEEEEEvNS4_8identityESZ_S1A_vS1B_EENS_8epilogue10collective18CollectiveEpilogueINS1D_23Sm100TmaWarpSpecializedILi3ELi2ELi16ELb1ELb0EEEJSG_NS5_IJNSR_ISF_SC_EENSR_IS16_SC_EEEEESH_SI_SH_SI_NS1D_6fusion15FusionCallbacksIS1H_NS1L_17LinearCombinationISH_fSH_fLNS_15FloatRoundStyleE2EEESG_S1K_JEEENS4_5SM1004TMEM4LOAD26SM100_TMEM_LOAD_16dp128b8xENS4_13SM90_TMA_LOADES1A_NS4_17SM75_U32x4_LDSM_NENS4_14SM90_TMA_STOREES1A_NS4_17SM90_U32x4_STSM_NENS4_39AutoVectorizingCopyWithAssumedAlignmentILi128EEEEEEvvEEEEvNT_6ParamsE:
        .type           _ZN7cutlass13device_kernelINS_4gemm6kernel13GemmUniversalIN4cute5tupleIJiiiiEEENS1_10collective13CollectiveMmaINS1_35MainloopSm100TmaUmmaWarpSpecializedILi4ELi2ELi4ENS5_IJNS4_1CILi2EEESB_NSA_ILi1EEEEEEEENS5_IJNSA_ILi64EEESF_SF_EEENS_10tfloat32_tENS5_IJlSC_lEEESH_SI_NS4_8TiledMMAINS4_8MMA_AtomIJNS4_17SM100_MMA_TF32_SSISH_SH_fLi64ELi64ELNS4_4UMMA5MajorE0ELSN_0ELNSM_7ScaleInE0ELSO_0EEEEEENS4_6LayoutINS5_IJSC_SC_SC_EEENS5_IJNSA_ILi0EEEST_ST_EEEEENS5_IJNS4_10UnderscoreESW_SW_EEEEENS4_23SM90_TMA_LOAD_MULTICASTENS4_14ComposedLayoutINS4_7SwizzleILi3ELi4ELi3EEENS4_18smem_ptr_flag_bitsILi32EEENSR_INS5_IJNSA_ILi8EEENSA_ILi32EEEEEENS5_IJS16_SC_EEEEEEEvNS4_8identityESZ_S1A_vS1B_EENS_8epilogue10collective18CollectiveEpilogueINS1D_23Sm100TmaWarpSpecializedILi3ELi2ELi16ELb1ELb0EEEJSG_NS5_IJNSR_ISF_SC_EENSR_IS16_SC_EEEEESH_SI_SH_SI_NS1D_6fusion15FusionCallbacksIS1H_NS1L_17LinearCombinationISH_fSH_fLNS_15FloatRoundStyleE2EEESG_S1K_JEEENS4_5SM1004TMEM4LOAD26SM100_TMEM_LOAD_16dp128b8xENS4_13SM90_TMA_LOADES1A_NS4_17SM75_U32x4_LDSM_NENS4_14SM90_TMA_STOREES1A_NS4_17SM90_U32x4_STSM_NENS4_39AutoVectorizingCopyWithAssumedAlignmentILi128EEEEEEvvEEEEvNT_6ParamsE,@function
        .size           _ZN7cutlass13device_kernelINS_4gemm6kernel13GemmUniversalIN4cute5tupleIJiiiiEEENS1_10collective13CollectiveMmaINS1_35MainloopSm100TmaUmmaWarpSpecializedILi4ELi2ELi4ENS5_IJNS4_1CILi2EEESB_NSA_ILi1EEEEEEEENS5_IJNSA_ILi64EEESF_SF_EEENS_10tfloat32_tENS5_IJlSC_lEEESH_SI_NS4_8TiledMMAINS4_8MMA_AtomIJNS4_17SM100_MMA_TF32_SSISH_SH_fLi64ELi64ELNS4_4UMMA5MajorE0ELSN_0ELNSM_7ScaleInE0ELSO_0EEEEEENS4_6LayoutINS5_IJSC_SC_SC_EEENS5_IJNSA_ILi0EEEST_ST_EEEEENS5_IJNS4_10UnderscoreESW_SW_EEEEENS4_23SM90_TMA_LOAD_MULTICASTENS4_14ComposedLayoutINS4_7SwizzleILi3ELi4ELi3EEENS4_18smem_ptr_flag_bitsILi32EEENSR_INS5_IJNSA_ILi8EEENSA_ILi32EEEEEENS5_IJS16_SC_EEEEEEEvNS4_8identityESZ_S1A_vS1B_EENS_8epilogue10collective18CollectiveEpilogueINS1D_23Sm100TmaWarpSpecializedILi3ELi2ELi16ELb1ELb0EEEJSG_NS5_IJNSR_ISF_SC_EENSR_IS16_SC_EEEEESH_SI_SH_SI_NS1D_6fusion15FusionCallbacksIS1H_NS1L_17LinearCombinationISH_fSH_fLNS_15FloatRoundStyleE2EEESG_S1K_JEEENS4_5SM1004TMEM4LOAD26SM100_TMEM_LOAD_16dp128b8xENS4_13SM90_TMA_LOADES1A_NS4_17SM75_U32x4_LDSM_NENS4_14SM90_TMA_STOREES1A_NS4_17SM90_U32x4_STSM_NENS4_39AutoVectorizingCopyWithAssumedAlignmentILi128EEEEEEvvEEEEvNT_6ParamsE,(.L_x_165 - _ZN7cutlass13device_kernelINS_4gemm6kernel13GemmUniversalIN4cute5tupleIJiiiiEEENS1_10collective13CollectiveMmaINS1_35MainloopSm100TmaUmmaWarpSpecializedILi4ELi2ELi4ENS5_IJNS4_1CILi2EEESB_NSA_ILi1EEEEEEEENS5_IJNSA_ILi64EEESF_SF_EEENS_10tfloat32_tENS5_IJlSC_lEEESH_SI_NS4_8TiledMMAINS4_8MMA_AtomIJNS4_17SM100_MMA_TF32_SSISH_SH_fLi64ELi64ELNS4_4UMMA5MajorE0ELSN_0ELNSM_7ScaleInE0ELSO_0EEEEEENS4_6LayoutINS5_IJSC_SC_SC_EEENS5_IJNSA_ILi0EEEST_ST_EEEEENS5_IJNS4_10UnderscoreESW_SW_EEEEENS4_23SM90_TMA_LOAD_MULTICASTENS4_14ComposedLayoutINS4_7SwizzleILi3ELi4ELi3EEENS4_18smem_ptr_flag_bitsILi32EEENSR_INS5_IJNSA_ILi8EEENSA_ILi32EEEEEENS5_IJS16_SC_EEEEEEEvNS4_8identityESZ_S1A_vS1B_EENS_8epilogue10collective18CollectiveEpilogueINS1D_23Sm100TmaWarpSpecializedILi3ELi2ELi16ELb1ELb0EEEJSG_NS5_IJNSR_ISF_SC_EENSR_IS16_SC_EEEEESH_SI_SH_SI_NS1D_6fusion15FusionCallbacksIS1H_NS1L_17LinearCombinationISH_fSH_fLNS_15FloatRoundStyleE2EEESG_S1K_JEEENS4_5SM1004TMEM4LOAD26SM100_TMEM_LOAD_16dp128b8xENS4_13SM90_TMA_LOADES1A_NS4_17SM75_U32x4_LDSM_NENS4_14SM90_TMA_STOREES1A_NS4_17SM90_U32x4_STSM_NENS4_39AutoVectorizingCopyWithAssumedAlignmentILi128EEEEEEvvEEEEvNT_6ParamsE)
        .other          _ZN7cutlass13device_kernelINS_4gemm6kernel13GemmUniversalIN4cute5tupleIJiiiiEEENS1_10collective13CollectiveMmaINS1_35MainloopSm100TmaUmmaWarpSpecializedILi4ELi2ELi4ENS5_IJNS4_1CILi2EEESB_NSA_ILi1EEEEEEEENS5_IJNSA_ILi64EEESF_SF_EEENS_10tfloat32_tENS5_IJlSC_lEEESH_SI_NS4_8TiledMMAINS4_8MMA_AtomIJNS4_17SM100_MMA_TF32_SSISH_SH_fLi64ELi64ELNS4_4UMMA5MajorE0ELSN_0ELNSM_7ScaleInE0ELSO_0EEEEEENS4_6LayoutINS5_IJSC_SC_SC_EEENS5_IJNSA_ILi0EEEST_ST_EEEEENS5_IJNS4_10UnderscoreESW_SW_EEEEENS4_23SM90_TMA_LOAD_MULTICASTENS4_14ComposedLayoutINS4_7SwizzleILi3ELi4ELi3EEENS4_18smem_ptr_flag_bitsILi32EEENSR_INS5_IJNSA_ILi8EEENSA_ILi32EEEEEENS5_IJS16_SC_EEEEEEEvNS4_8identityESZ_S1A_vS1B_EENS_8epilogue10collective18CollectiveEpilogueINS1D_23Sm100TmaWarpSpecializedILi3ELi2ELi16ELb1ELb0EEEJSG_NS5_IJNSR_ISF_SC_EENSR_IS16_SC_EEEEESH_SI_SH_SI_NS1D_6fusion15FusionCallbacksIS1H_NS1L_17LinearCombinationISH_fSH_fLNS_15FloatRoundStyleE2EEESG_S1K_JEEENS4_5SM1004TMEM4LOAD26SM100_TMEM_LOAD_16dp128b8xENS4_13SM90_TMA_LOADES1A_NS4_17SM75_U32x4_LDSM_NENS4_14SM90_TMA_STOREES1A_NS4_17SM90_U32x4_STSM_NENS4_39AutoVectorizingCopyWithAssumedAlignmentILi128EEEEEEvvEEEEvNT_6ParamsE,@"STO_CUDA_ENTRY STV_DEFAULT"
_ZN7cutlass13device_kernelINS_4gemm6kernel13GemmUniversalIN4cute5tupleIJiiiiEEENS1_10collective13CollectiveMmaINS1_35MainloopSm100TmaUmmaWarpSpecializedILi4ELi2ELi4ENS5_IJNS4_1CILi2EEESB_NSA_ILi1EEEEEEEENS5_IJNSA_ILi64EEESF_SF_EEENS_10tfloat32_tENS5_IJlSC_lEEESH_SI_NS4_8TiledMMAINS4_8MMA_AtomIJNS4_17SM100_MMA_TF32_SSISH_SH_fLi64ELi64ELNS4_4UMMA5MajorE0ELSN_0ELNSM_7ScaleInE0ELSO_0EEEEEENS4_6LayoutINS5_IJSC_SC_SC_EEENS5_IJNSA_ILi0EEEST_ST_EEEEENS5_IJNS4_10UnderscoreESW_SW_EEEEENS4_23SM90_TMA_LOAD_MULTICASTENS4_14ComposedLayoutINS4_7SwizzleILi3ELi4ELi3EEENS4_18smem_ptr_flag_bitsILi32EEENSR_INS5_IJNSA_ILi8EEENSA_ILi32EEEEEENS5_IJS16_SC_EEEEEEEvNS4_8identityESZ_S1A_vS1B_EENS_8epilogue10collective18CollectiveEpilogueINS1D_23Sm100TmaWarpSpecializedILi3ELi2ELi16ELb1ELb0EEEJSG_NS5_IJNSR_ISF_SC_EENSR_IS16_SC_EEEEESH_SI_SH_SI_NS1D_6fusion15FusionCallbacksIS1H_NS1L_17LinearCombinationISH_fSH_fLNS_15FloatRoundStyleE2EEESG_S1K_JEEENS4_5SM1004TMEM4LOAD26SM100_TMEM_LOAD_16dp128b8xENS4_13SM90_TMA_LOADES1A_NS4_17SM75_U32x4_LDSM_NENS4_14SM90_TMA_STOREES1A_NS4_17SM90_U32x4_STSM_NENS4_39AutoVectorizingCopyWithAssumedAlignmentILi128EEEEEEvvEEEEvNT_6ParamsE:
[----:B------:R-:W1:Y:S01]  /*0000*/  LDC R1, c[0x0][0x37c] ;  /* 0x0000df00ff017b82 */ /* 0x000e620000000800 */
[----:B------:R-:W2:Y:S01]  /*0010*/  S2R R64, SR_TID.X ;  /* 0x0000000000407919 */ /* 0x000ea20000002100 */
[----:B------:R-:W3:Y:S01]  /*0020*/  LDCU.64 UR8, c[0x0][0x890] ;  /* 0x00011200ff0877ac */ /* 0x000ee20008000a00 */
[----:B------:R-:W-:Y:S02]  /*0030*/  PRMT R53, RZ, 0x7610, R53 ;  /* 0x00007610ff357816 */ /* 0x000fe40000000035 */
[----:B------:R-:W-:Y:S01]  /*0040*/  ELECT P4, URZ, PT ;  /* 0x0000000000ff782f */ /* 0x000fe20003880000 */
[----:B---3--:R-:W-:-:S04]  /*0050*/  UISETP.NE.U32.AND UP0, UPT, UR8, URZ, UPT ;  /* 0x000000ff0800728c */ /* 0x008fc8000bf05070 */
[----:B------:R-:W-:Y:S01]  /*0060*/  UISETP.NE.AND.EX UP0, UPT, UR9, URZ, UPT, UP0 ;  /* 0x000000ff0900728c */ /* 0x000fe2000bf05300 */
[----:B--2---:R-:W-:-:S05]  /*0070*/  SHF.R.U32.HI R54, RZ, 0x5, R64 ;  /* 0x00000005ff367819 */ /* 0x004fca0000011640 */
[----:B------:R-:W2:Y:S02]  /*0080*/  SHFL.IDX PT, R0, R54, RZ, 0x1f ;  /* 0x00001fff36007589 */ /* 0x000ea400000e0000 */
[----:B--2---:R-:W-:Y:S01]  /*0090*/  R2UR UR22, R0 ;  /* 0x00000000001672ca */ /* 0x004fe200000e0000 */
[----:B-1----:R-:W-:-:S14]  /*00a0*/  BRA.U UP0, `(.L_x_0) ;  /* 0x0000000100307547 */ /* 0x002fdc000b800000 */
[----:B------:R-:W1:Y:S02]  /*00b0*/  LDCU.64 UR4, c[0x0][0x888] ;  /* 0x00011100ff0477ac */ /* 0x000e640008000a00 */
[----:B-1----:R-:W-:-:S04]  /*00c0*/  UISETP.NE.U32.AND UP0, UPT, UR4, URZ, UPT ;  /* 0x000000ff0400728c */ /* 0x002fc8000bf05070 */
[----:B------:R-:W-:-:S09]  /*00d0*/  UISETP.NE.AND.EX UP0, UPT, UR5, URZ, UPT, UP0 ;  /* 0x000000ff0500728c */ /* 0x000fd2000bf05300 */
[----:B------:R-:W-:Y:S05]  /*00e0*/  BRA.U !UP0, `(.L_x_1) ;  /* 0x0000000108147547 */ /* 0x000fea000b800000 */
[----:B------:R-:W1:Y:S01]  /*00f0*/  LDC.64 R26, c[0x0][0x888] ;  /* 0x00022200ff1a7b82 */ /* 0x000e620000000a00 */
[----:B------:R-:W1:Y:S02]  /*0100*/  LDCU.64 UR4, c[0x0][0x358] ;  /* 0x00006b00ff0477ac */ /* 0x000e640008000a00 */
[----:B-1----:R1:W5:Y:S01]  /*0110*/  LDG.E R26, desc[UR4][R26.64] ;  /* 0x000000041a1a7981 */ /* 0x002362000c1e1900 */
[----:B------:R-:W-:Y:S01]  /*0120*/  HFMA2 R53, -RZ, RZ, 0, 5.9604644775390625e-08 ;  /* 0x00000001ff357431 */ /* 0x000fe200000001ff */
[----:B------:R-:W-:Y:S05]  /*0130*/  BRA `(.L_x_0) ;  /* 0x00000000000c7947 */ /* 0x000fea0003800000 */
.L_x_1:
[----:B------:R-:W1:Y:S01]  /*0140*/  LDCU UR4, c[0x0][0x880] ;  /* 0x00011000ff0477ac */ /* 0x000e620008000800 */
[----:B------:R-:W-:Y:S01]  /*0150*/  HFMA2 R53, -RZ, RZ, 0, 5.9604644775390625e-08 ;  /* 0x00000001ff357431 */ /* 0x000fe200000001ff */
[----:B-1----:R-:W-:-:S07]  /*0160*/  MOV R26, UR4 ;  /* 0x00000004001a7c02 */ /* 0x002fce0008000f00 */
.L_x_0:
[----:B------:R-:W2:Y:S02]  /*0170*/  LDCU.64 UR4, c[0x0][0x8b0] ;  /* 0x00011600ff0477ac */ /* 0x000ea40008000a00 */
[----:B--2---:R-:W-:-:S04]  /*0180*/  UISETP.NE.U32.AND UP0, UPT, UR4, URZ, UPT ;  /* 0x000000ff0400728c */ /* 0x004fc8000bf05070 */
[----:B------:R-:W-:-:S09]  /*0190*/  UISETP.NE.AND.EX UP0, UPT, UR5, URZ, UPT, UP0 ;  /* 0x000000ff0500728c */ /* 0x000fd2000bf05300 */
[----:B------:R-:W-:Y:S05]  /*01a0*/  BRA.U UP0, `(.L_x_2) ;  /* 0x0000000100287547 */ /* 0x000fea000b800000 */
[----:B------:R-:W2:Y:S02]  /*01b0*/  LDCU.64 UR4, c[0x0][0x8a8] ;  /* 0x00011500ff0477ac */ /* 0x000ea40008000a00 */
[----:B--2---:R-:W-:-:S04]  /*01c0*/  UISETP.NE.U32.AND UP0, UPT, UR4, URZ, UPT ;  /* 0x000000ff0400728c */ /* 0x004fc8000bf05070 */
[----:B------:R-:W-:-:S09]  /*01d0*/  UISETP.NE.AND.EX UP0, UPT, UR5, URZ, UPT, UP0 ;  /* 0x000000ff0500728c */ /* 0x000fd2000bf05300 */
[----:B------:R-:W-:Y:S05]  /*01e0*/  BRA.U !UP0, `(.L_x_3) ;  /* 0x0000000108107547 */ /* 0x000fea000b800000 */
[----:B------:R-:W2:Y:S01]  /*01f0*/  LDC.64 R24, c[0x0][0x8a8] ;  /* 0x00022a00ff187b82 */ /* 0x000ea20000000a00 */
[----:B------:R-:W2:Y:S02]  /*0200*/  LDCU.64 UR4, c[0x0][0x358] ;  /* 0x00006b00ff0477ac */ /* 0x000ea40008000a00 */
[----:B--2---:R2:W5:Y:S01]  /*0210*/  LDG.E R24, desc[UR4][R24.64] ;  /* 0x0000000418187981 */ /* 0x004562000c1e1900 */
[----:B------:R-:W-:Y:S05]  /*0220*/  BRA `(.L_x_2) ;  /* 0x0000000000087947 */ /* 0x000fea0003800000 */
.L_x_3:
[----:B------:R-:W2:Y:S02]  /*0230*/  LDCU UR4, c[0x0][0x8a0] ;  /* 0x00011400ff0477ac */ /* 0x000ea40008000800 */
[----:B--2---:R-:W-:Y:S02]  /*0240*/  MOV R24, UR4 ;  /* 0x0000000400187c02 */ /* 0x004fe40008000f00 */
.L_x_2:
[----:B------:R-:W-:Y:S01]  /*0250*/  IMAD.U32 R0, RZ, RZ, UR22 ;  /* 0x00000016ff007e24 */ /* 0x000fe2000f8e00ff */
[----:B------:R-:W-:Y:S04]  /*0260*/  BSSY.RECONVERGENT B0, `(.L_x_4) ;  /* 0x000000c000007945 */ /* 0x000fe80003800200 */
[C---:B------:R-:W-:Y:S02]  /*0270*/  ISETP.NE.OR P1, PT, R0.reuse, 0x1, !P4 ;  /* 0x000000010000780c */ /* 0x040fe40006725670 */
[----:B------:R-:W-:-:S11]  /*0280*/  ISETP.NE.OR P0, PT, R0, 0x3, !P4 ;  /* 0x000000030000780c */ /* 0x000fd60006705670 */
[----:B------:R-:W-:Y:S05]  /*0290*/  @P1 BRA `(.L_x_5) ;  /* 0x0000000000201947 */ /* 0x000fea0003800000 */
[----:B------:R-:W3:Y:S02]  /*02a0*/  LDCU.64 UR4, c[0x0][0x348] ;  /* 0x00006900ff0477ac */ /* 0x000ee40008000a00 */
[----:B---3--:R-:W-:Y:S02]  /*02b0*/  UIADD3 UR6, UP1, UPT, UR4, 0x80, URZ ;  /* 0x0000008004067890 */ /* 0x008fe4000ff3e0ff */
[----:B------:R-:W-:Y:S02]  /*02c0*/  UIADD3 UR4, UP0, UPT, UR4, 0x180, URZ ;  /* 0x0000018004047890 */ /* 0x000fe4000ff1e0ff */
[----:B------:R-:W-:Y:S02]  /*02d0*/  UIADD3.X UR7, UPT, UPT, URZ, UR5, URZ, UP1, !UPT ;  /* 0x00000005ff077290 */ /* 0x000fe40008ffe4ff */
[----:B------:R-:W-:-:S07]  /*02e0*/  UIADD3.X UR5, UPT, UPT, URZ, UR5, URZ, UP0, !UPT ;  /* 0x00000005ff057290 */ /* 0x000fce00087fe4ff */
[----:B------:R3:W-:Y:S02]  /*02f0*/  UTMACCTL.PF [UR6] ;  /* 0x00000000060079b9 */ /* 0x0007e40008040000 */
[----:B------:R3:W-:Y:S02]  /*0300*/  UTMACCTL.PF [UR4] ;  /* 0x00000000040079b9 */ /* 0x0007e40008040000 */
[----:B---3--:R-:W-:Y:S01]  /*0310*/  NOP ;  /* 0x0000000000007918 */ /* 0x008fe20000000000 */
.L_x_5:
[----:B------:R-:W-:Y:S05]  /*0320*/  BSYNC.RECONVERGENT B0 ;  /* 0x0000000000007941 */ /* 0x000fea0003800200 */
.L_x_4:
[----:B------:R-:W-:Y:S04]  /*0330*/  BSSY.RECONVERGENT B0, `(.L_x_6) ;  /* 0x000000a000007945 */ /* 0x000fe80003800200 */
        /* <DEDUP_REMOVED lines=9> */
.L_x_7:
[----:B------:R-:W-:Y:S05]  /*03d0*/  BSYNC.RECONVERGENT B0 ;  /* 0x0000000000007941 */ /* 0x000fea0003800200 */
.L_x_6:
[----:B------:R-:W3:Y:S01]  /*03e0*/  LDCU.64 UR4, c[0x0][0x888] ;  /* 0x00011100ff0477ac */ /* 0x000ee20008000a00 */
[----:B------:R-:W-:Y:S02]  /*03f0*/  UISETP.EQ.U32.AND UP1, UPT, UR8, URZ, UPT ;  /* 0x000000ff0800728c */ /* 0x000fe4000bf22070 */
[----:B------:R-:W-:Y:S02]  /*0400*/  UPLOP3.LUT UP3, UPT, UPT, UPT, UPT, 0x80, 0x8 ;  /* 0x000000000008789c */ /* 0x000fe40003f6f070 */
[----:B---3--:R-:W-:-:S04]  /*0410*/  UISETP.NE.U32.AND UP0, UPT, UR4, URZ, UPT ;  /* 0x000000ff0400728c */ /* 0x008fc8000bf05070 */
[----:B------:R-:W-:-:S04]  /*0420*/  UISETP.NE.AND.EX UP0, UPT, UR5, URZ, UPT, UP0 ;  /* 0x000000ff0500728c */ /* 0x000fc8000bf05300 */
[----:B------:R-:W-:-:S04]  /*0430*/  UISETP.EQ.OR.EX UP2, UPT, UR9, URZ, !UP0, UP1 ;  /* 0x000000ff0900728c */ /* 0x000fc8000c742710 */
[----:B------:R-:W-:-:S06]  /*0440*/  UP2UR UR4, UPR, URZ, 0x4 ;  /* 0x00000004ff047883 */ /* 0x000fcc0008000000 */
[----:B------:R-:W-:Y:S01]  /*0450*/  MOV R57, UR4 ;  /* 0x0000000400397c02 */ /* 0x000fe20008000f00 */
[----:B------:R-:W-:Y:S06]  /*0460*/  BRA.U !UP2, `(.L_x_8) ;  /* 0x000000010a207547 */ /* 0x000fec000b800000 */
[----:B------:R-:W-:Y:S01]  /*0470*/  UISETP.NE.U32.AND UP1, UPT, UR8, URZ, UPT ;  /* 0x000000ff0800728c */ /* 0x000fe2000bf25070 */
[----:B-----5:R-:W-:Y:S01]  /*0480*/  FSETP.NEU.AND P0, PT, R26, RZ, PT ;  /* 0x000000ff1a00720b */ /* 0x020fe20003f0d000 */
[----:B------:R-:W-:Y:S02]  /*0490*/  USEL UR4, URZ, 0xffffffff, UP0 ;  /* 0xffffffffff047887 */ /* 0x000fe40008000000 */
[----:B------:R-:W-:-:S10]  /*04a0*/  UISETP.NE.AND.EX UP1, UPT, UR9, URZ, UPT, UP1 ;  /* 0x000000ff0900728c */ /* 0x000fd4000bf25310 */
[----:B------:R-:W-:Y:S01]  /*04b0*/  VOTEU.ANY UP0, P0 ;  /* 0x0000000000ff7886 */ /* 0x000fe20000000100 */
[----:B------:R-:W-:-:S04]  /*04c0*/  @!UP1 USEL UR4, URZ, 0xffffffff, UP0 ;  /* 0xffffffffff049887 */ /* 0x000fc80008000000 */
[----:B------:R-:W-:-:S04]  /*04d0*/  ULOP3.LUT UR4, UR4, 0x1, URZ, 0xc0, !UPT ;  /* 0x0000000104047892 */ /* 0x000fc8000f8ec0ff */
[----:B------:R-:W-:-:S11]  /*04e0*/  UISETP.NE.U32.AND UP3, UPT, UR4, 0x1, UPT ;  /* 0x000000010400788c */ /* 0x000fd6000bf65070 */
.L_x_8:
[----:B------:R-:W3:Y:S01]  /*04f0*/  SHFL.IDX PT, R2, R54, RZ, 0x1f ;  /* 0x00001fff36027589 */ /* 0x000ee200000e0000 */
[----:B------:R-:W-:-:S04]  /*0500*/  UISETP.NE.AND UP0, UPT, UR22, 0x2, UPT ;  /* 0x000000021600788c */ /* 0x000fc8000bf05270 */
[----:B------:R-:W-:Y:S01]  /*0510*/  USEL UR37, URZ, 0x1, UP0 ;  /* 0x00000001ff257887 */ /* 0x000fe20008000000 */
[----:B---3--:R-:W-:-:S13]  /*0520*/  ISETP.NE.AND P0, PT, R2, RZ, PT ;  /* 0x000000ff0200720c */ /* 0x008fda0003f05270 */
[----:B------:R-:W-:Y:S05]  /*0530*/  @P0 BRA `(.L_x_9) ;  /* 0x0000000000580947 */ /* 0x000fea0003800000 */
[----:B------:R-:W3:Y:S01]  /*0540*/  S2UR UR4, SR_CgaCtaId ;  /* 0x00000000000479c3 */ /* 0x000ee20000008800 */
[----:B------:R-:W-:Y:S01]  /*0550*/  UMOV UR5, 0x400 ;  /* 0x0000040000057882 */ /* 0x000fe20000000000 */
[----:B------:R-:W-:Y:S01]  /*0560*/  UMOV UR8, 0x1 ;  /* 0x0000000100087882 */ /* 0x000fe20000000000 */
[----:B------:R-:W-:Y:S01]  /*0570*/  UMOV UR6, 0x3 ;  /* 0x0000000300067882 */ /* 0x000fe20000000000 */
[----:B------:R-:W-:-:S04]  /*0580*/  UIADD3 UR8, UPT, UPT, -UR8, 0x100000, URZ ;  /* 0x0010000008087890 */ /* 0x000fc8000fffe1ff */
[----:B------:R-:W-:Y:S02]  /*0590*/  USHF.L.U32 UR9, UR8, 0xb, URZ ;  /* 0x0000000b08097899 */ /* 0x000fe400080006ff */
[----:B------:R-:W-:Y:S02]  /*05a0*/  USHF.L.U32 UR8, UR8, 0x1, URZ ;  /* 0x0000000108087899 */ /* 0x000fe400080006ff */
[----:B------:R-:W-:-:S04]  /*05b0*/  UIADD3 UR6, UPT, UPT, -UR6, 0x100000, URZ ;  /* 0x0010000006067890 */ /* 0x000fc8000fffe1ff */
[----:B------:R-:W-:Y:S02]  /*05c0*/  USHF.L.U32 UR7, UR6, 0xb, URZ ;  /* 0x0000000b06077899 */ /* 0x000fe400080006ff */
[----:B------:R-:W-:Y:S01]  /*05d0*/  USHF.L.U32 UR6, UR6, 0x1, URZ ;  /* 0x0000000106067899 */ /* 0x000fe200080006ff */
[----:B------:R-:W-:Y:S01]  /*05e0*/  ELECT P0, URZ, PT ;  /* 0x0000000000ff782f */ /* 0x000fe20003800000 */
[----:B---3--:R-:W-:Y:S01]  /*05f0*/  ULEA UR4, UR4, UR5, 0x18 ;  /* 0x0000000504047291 */ /* 0x008fe2000f8ec0ff */
[----:B------:R-:W3:Y:S11]  /*0600*/  FENCE.VIEW.ASYNC.S ;  /* 0x00000000000073c6 */ /* 0x000ef60000000000 */
[----:B---3--:R3:W4:Y:S01]  /*0610*/  SYNCS.EXCH.64 URZ, [UR4], UR8 ;  /* 0x0000000804ff75b2 */ /* 0x0087220008000100 */
[----:B------:R3:W1:Y:S01]  /*0620*/  SYNCS.EXCH.64 URZ, [UR4+0x20], UR6 ;  /* 0x0000200604ff75b2 */ /* 0x0006620008000100 */
[----:B------:R3:W1:Y:S01]  /*0630*/  SYNCS.EXCH.64 URZ, [UR4+0x8], UR8 ;  /* 0x0000080804ff75b2 */ /* 0x0006620008000100 */
[----:B------:R3:W1:Y:S01]  /*0640*/  SYNCS.EXCH.64 URZ, [UR4+0x28], UR6 ;  /* 0x0000280604ff75b2 */ /* 0x0006620008000100 */
[----:B------:R3:W1:Y:S01]  /*0650*/  SYNCS.EXCH.64 URZ, [UR4+0x10], UR8 ;  /* 0x0000100804ff75b2 */ /* 0x0006620008000100 */
[----:B------:R3:W1:Y:S01]  /*0660*/  SYNCS.EXCH.64 URZ, [UR4+0x30], UR6 ;  /* 0x0000300604ff75b2 */ /* 0x0006620008000100 */
[----:B------:R3:W1:Y:S01]  /*0670*/  SYNCS.EXCH.64 URZ, [UR4+0x18], UR8 ;  /* 0x0000180804ff75b2 */ /* 0x0006620008000100 */
[----:B------:R3:W1:Y:S01]  /*0680*/  SYNCS.EXCH.64 URZ, [UR4+0x38], UR6 ;  /* 0x0000380604ff75b2 */ /* 0x0006620008000100 */
[----:B------:R-:W-:Y:S01]  /*0690*/  NOP ;  /* 0x0000000000007918 */ /* 0x000fe20000000000 */
.L_x_9:
[----:B------:R-:W2:Y:S01]  /*06a0*/  SHFL.IDX PT, R2, R54, RZ, 0x1f ;  /* 0x00001fff36027589 */ /* 0x000ea200000e0000 */
[----:B------:R-:W-:Y:S01]  /*06b0*/  NOP ;  /* 0x0000000000007918 */ /* 0x000fe20000000000 */
[----:B--2---:R-:W-:-:S13]  /*06c0*/  ISETP.NE.AND P0, PT, R2, 0x1, PT ;  /* 0x000000010200780c */ /* 0x004fda0003f05270 */
[----:B------:R-:W-:Y:S05]  /*06d0*/  @P0 BRA `(.L_x_10) ;  /* 0x0000000000500947 */ /* 0x000fea0003800000 */
[----:B---3--:R-:W2:Y:S01]  /*06e0*/  S2UR UR4, SR_CgaCtaId ;  /* 0x00000000000479c3 */ /* 0x008ea20000008800 */
        /* <DEDUP_REMOVED lines=10> */
[----:B--2---:R-:W-:Y:S01]  /*0790*/  ULEA UR4, UR4, UR5, 0x18 ;  /* 0x0000000504047291 */ /* 0x004fe2000f8ec0ff */
[----:B------:R-:W2:Y:S11]  /*07a0*/  FENCE.VIEW.ASYNC.S ;  /* 0x00000000000073c6 */ /* 0x000eb60000000000 */
[----:B--2---:R2:W3:Y:S01]  /*07b0*/  SYNCS.EXCH.64 URZ, [UR4+0x40], UR8 ;  /* 0x0000400804ff75b2 */ /* 0x0044e20008000100 */
[----:B------:R2:W1:Y:S01]  /*07c0*/  SYNCS.EXCH.64 URZ, [UR4+0x58], UR6 ;  /* 0x0000580604ff75b2 */ /* 0x0004620008000100 */
[----:B------:R2:W1:Y:S01]  /*07d0*/  SYNCS.EXCH.64 URZ, [UR4+0x48], UR8 ;  /* 0x0000480804ff75b2 */ /* 0x0004620008000100 */
[----:B------:R2:W1:Y:S01]  /*07e0*/  SYNCS.EXCH.64 URZ, [UR4+0x60], UR6 ;  /* 0x0000600604ff75b2 */ /* 0x0004620008000100 */
[----:B------:R2:W1:Y:S01]  /*07f0*/  SYNCS.EXCH.64 URZ, [UR4+0x50], UR8 ;  /* 0x0000500804ff75b2 */ /* 0x0004620008000100 */
[----:B------:R2:W1:Y:S01]  /*0800*/  SYNCS.EXCH.64 URZ, [UR4+0x68], UR6 ;  /* 0x0000680604ff75b2 */ /* 0x0004620008000100 */
[----:B------:R-:W-:Y:S01]  /*0810*/  NOP ;  /* 0x0000000000007918 */ /* 0x000fe20000000000 */
.L_x_10:
[----:B------:R-:W4:Y:S01]  /*0820*/  SHFL.IDX PT, R2, R54, RZ, 0x1f ;  /* 0x00001fff36027589 */ /* 0x000f2200000e0000 */
[----:B------:R-:W-:Y:S01]  /*0830*/  NOP ;  /* 0x0000000000007918 */ /* 0x000fe20000000000 */
[----:B----4-:R-:W-:-:S13]  /*0840*/  ISETP.NE.AND P0, PT, R2, 0x3, PT ;  /* 0x000000030200780c */ /* 0x010fda0003f05270 */
[----:B------:R-:W-:Y:S05]  /*0850*/  @P0 BRA `(.L_x_11) ;  /* 0x0000000000300947 */ /* 0x000fea0003800000 */
[----:B--23--:R-:W2:Y:S01]  /*0860*/  S2UR UR6, SR_CgaCtaId ;  /* 0x00000000000679c3 */ /* 0x00cea20000008800 */
[----:B------:R-:W-:Y:S01]  /*0870*/  UMOV UR4, 0x400 ;  /* 0x0000040000047882 */ /* 0x000fe20000000000 */
[----:B------:R-:W-:Y:S01]  /*0880*/  UMOV UR5, 0x20 ;  /* 0x0000002000057882 */ /* 0x000fe20000000000 */
[----:B------:R-:W-:Y:S01]  /*0890*/  ELECT P0, URZ, PT ;  /* 0x0000000000ff782f */ /* 0x000fe20003800000 */
[----:B--2---:R-:W-:Y:S02]  /*08a0*/  ULEA UR6, UR6, UR4, 0x18 ;  /* 0x0000000406067291 */ /* 0x004fe4000f8ec0ff */
[----:B------:R-:W-:-:S04]  /*08b0*/  UIADD3 UR4, UPT, UPT, -UR5, 0x100000, URZ ;  /* 0x0010000005047890 */ /* 0x000fc8000fffe1ff */
[----:B------:R-:W-:Y:S02]  /*08c0*/  USHF.L.U32 UR5, UR4, 0xb, URZ ;  /* 0x0000000b04057899 */ /* 0x000fe400080006ff */
[----:B------:R-:W-:Y:S01]  /*08d0*/  USHF.L.U32 UR4, UR4, 0x1, URZ ;  /* 0x0000000104047899 */ /* 0x000fe200080006ff */
[----:B------:R-:W2:Y:S11]  /*08e0*/  FENCE.VIEW.ASYNC.S ;  /* 0x00000000000073c6 */ /* 0x000eb60000000000 */
[----:B--2---:R4:W2:Y:S01]  /*08f0*/  SYNCS.EXCH.64 URZ, [UR6+0x70], UR4 ;  /* 0x0000700406ff75b2 */ /* 0x0048a20008000100 */
[----:B------:R4:W3:Y:S02]  /*0900*/  SYNCS.EXCH.64 URZ, [UR6+0x78], UR4 ;  /* 0x0000780406ff75b2 */ /* 0x0008e40008000100 */
[----:B----4-:R-:W-:Y:S01]  /*0910*/  NOP ;  /* 0x0000000000007918 */ /* 0x010fe20000000000 */
.L_x_11:
[----:B------:R-:W4:Y:S01]  /*0920*/  SHFL.IDX PT, R2, R54, RZ, 0x1f ;  /* 0x00001fff36027589 */ /* 0x000f2200000e0000 */
[----:B------:R-:W-:Y:S01]  /*0930*/  NOP ;  /* 0x0000000000007918 */ /* 0x000fe20000000000 */
[----:B----4-:R-:W-:-:S13]  /*0940*/  ISETP.NE.AND P0, PT, R2, 0x4, PT ;  /* 0x000000040200780c */ /* 0x010fda0003f05270 */
[----:B------:R-:W-:Y:S05]  /*0950*/  @P0 BRA `(.L_x_12) ;  /* 0x00000000004c0947 */ /* 0x000fea0003800000 */
[----:B--23--:R-:W2:Y:S01]  /*0960*/  S2UR UR6, SR_CgaCtaId ;  /* 0x00000000000679c3 */ /* 0x00cea20000008800 */
[----:B------:R-:W-:Y:S01]  /*0970*/  UMOV UR4, 0x3a0 ;  /* 0x000003a000047882 */ /* 0x000fe20000000000 */
[----:B------:R-:W-:Y:S01]  /*0980*/  UMOV UR5, 0x400 ;  /* 0x0000040000057882 */ /* 0x000fe20000000000 */
[----:B------:R-:W-:Y:S01]  /*0990*/  USEL UR4, UR4, 0x320, UP3 ;  /* 0x0000032004047887 */ /* 0x000fe20009800000 */
[----:B------:R-:W-:Y:S01]  /*09a0*/  UMOV UR8, 0x1 ;  /* 0x0000000100087882 */ /* 0x000fe20000000000 */
[----:B------:R-:W-:Y:S01]  /*09b0*/  ELECT P0, URZ, PT ;  /* 0x0000000000ff782f */ /* 0x000fe20003800000 */
[----:B------:R-:W-:-:S04]  /*09c0*/  UIADD3 UR8, UPT, UPT, -UR8, 0x100000, URZ ;  /* 0x0010000008087890 */ /* 0x000fc8000fffe1ff */
[----:B------:R-:W-:Y:S02]  /*09d0*/  USHF.L.U32 UR9, UR8, 0xb, URZ ;  /* 0x0000000b08097899 */ /* 0x000fe400080006ff */
[----:B------:R-:W-:Y:S02]  /*09e0*/  USHF.L.U32 UR8, UR8, 0x1, URZ ;  /* 0x0000000108087899 */ /* 0x000fe400080006ff */
[----:B--2---:R-:W-:Y:S02]  /*09f0*/  ULEA UR6, UR6, UR5, 0x18 ;  /* 0x0000000506067291 */ /* 0x004fe4000f8ec0ff */
[----:B------:R-:W-:-:S04]  /*0a00*/  UIADD3 UR4, UPT, UPT, -UR4, 0x100000, URZ ;  /* 0x0010000004047890 */ /* 0x000fc8000fffe1ff */
[----:B------:R-:W-:Y:S02]  /*0a10*/  USHF.L.U32 UR5, UR4, 0xb, URZ ;  /* 0x0000000b04057899 */ /* 0x000fe400080006ff */
[----:B------:R-:W-:Y:S01]  /*0a20*/  USHF.L.U32 UR4, UR4, 0x1, URZ ;  /* 0x0000000104047899 */ /* 0x000fe200080006ff */
[----:B------:R-:W2:Y:S03]  /*0a30*/  FENCE.VIEW.ASYNC.S ;  /* 0x00000000000073c6 */ /* 0x000ea60000000000 */
[----:B--2---:R4:W2:Y:S08]  /*0a40*/  SYNCS.EXCH.64 URZ, [UR6+0x80], UR8 ;  /* 0x0000800806ff75b2 */ /* 0x0048b00008000100 */
[----:B------:R4:W3:Y:S01]  /*0a50*/  SYNCS.EXCH.64 URZ, [UR6+0x90], UR4 ;  /* 0x0000900406ff75b2 */ /* 0x0008e20008000100 */
[----:B------:R4:W1:Y:S01]  /*0a60*/  SYNCS.EXCH.64 URZ, [UR6+0x88], UR8 ;  /* 0x0000880806ff75b2 */ /* 0x0008620008000100 */
[----:B------:R4:W1:Y:S02]  /*0a70*/  SYNCS.EXCH.64 URZ, [UR6+0x98], UR4 ;  /* 0x0000980406ff75b2 */ /* 0x0008640008000100 */
[----:B----4-:R-:W-:Y:S01]  /*0a80*/  NOP ;  /* 0x0000000000007918 */ /* 0x010fe20000000000 */
.L_x_12:
[----:B------:R-:W4:Y:S01]  /*0a90*/  SHFL.IDX PT, R2, R54, RZ, 0x1f ;  /* 0x00001fff36027589 */ /* 0x000f2200000e0000 */
[----:B------:R-:W-:Y:S01]  /*0aa0*/  NOP ;  /* 0x0000000000007918 */ /* 0x000fe20000000000 */
[----:B----4-:R-:W-:-:S13]  /*0ab0*/  ISETP.NE.AND P0, PT, R2, 0x5, PT ;  /* 0x000000050200780c */ /* 0x010fda0003f05270 */
[----:B------:R-:W-:Y:S05]  /*0ac0*/  @P0 BRA `(.L_x_13) ;  /* 0x0000000000580947 */ /* 0x000fea0003800000 */
[----:B--23--:R-:W2:Y:S01]  /*0ad0*/  S2UR UR4, SR_CgaCtaId ;  /* 0x00000000000479c3 */ /* 0x00cea20000008800 */
        /* <DEDUP_REMOVED lines=12> */
[----:B--2---:R4:W2:Y:S01]  /*0ba0*/  SYNCS.EXCH.64 URZ, [UR4+0xa0], UR8 ;  /* 0x0000a00804ff75b2 */ /* 0x0048a20008000100 */
[----:B------:R4:W3:Y:S01]  /*0bb0*/  SYNCS.EXCH.64 URZ, [UR4+0xc0], UR6 ;  /* 0x0000c00604ff75b2 */ /* 0x0008e20008000100 */
[----:B------:R4:W1:Y:S01]  /*0bc0*/  SYNCS.EXCH.64 URZ, [UR4+0xa8], UR8 ;  /* 0x0000a80804ff75b2 */ /* 0x0008620008000100 */
[----:B------:R4:W1:Y:S01]  /*0bd0*/  SYNCS.EXCH.64 URZ, [UR4+0xc8], UR6 ;  /* 0x0000c80604ff75b2 */ /* 0x0008620008000100 */
[----:B------:R4:W1:Y:S01]  /*0be0*/  SYNCS.EXCH.64 URZ, [UR4+0xb0], UR8 ;  /* 0x0000b00804ff75b2 */ /* 0x0008620008000100 */
[----:B------:R4:W1:Y:S01]  /*0bf0*/  SYNCS.EXCH.64 URZ, [UR4+0xd0], UR6 ;  /* 0x0000d00604ff75b2 */ /* 0x0008620008000100 */
[----:B------:R4:W1:Y:S01]  /*0c00*/  SYNCS.EXCH.64 URZ, [UR4+0xb8], UR8 ;  /* 0x0000b80804ff75b2 */ /* 0x0008620008000100 */
[----:B------:R4:W1:Y:S02]  /*0c10*/  SYNCS.EXCH.64 URZ, [UR4+0xd8], UR6 ;  /* 0x0000d80604ff75b2 */ /* 0x0008640008000100 */
[----:B----4-:R-:W-:Y:S01]  /*0c20*/  NOP ;  /* 0x0000000000007918 */ /* 0x010fe20000000000 */
.L_x_13:
[----:B------:R-:W4:Y:S01]  /*0c30*/  SHFL.IDX PT, R2, R54, RZ, 0x1f ;  /* 0x00001fff36027589 */ /* 0x000f2200000e0000 */
[----:B------:R-:W1:Y:S01]  /*0c40*/  S2UR UR54, SR_CgaCtaId ;  /* 0x00000000003679c3 */ /* 0x000e620000008800 */
[----:B------:R-:W-:Y:S01]  /*0c50*/  NOP ;  /* 0x0000000000007918 */ /* 0x000fe20000000000 */
[----:B----4-:R-:W-:-:S13]  /*0c60*/  ISETP.NE.AND P0, PT, R2, 0x3, PT ;  /* 0x000000030200780c */ /* 0x010fda0003f05270 */
[----:B-1----:R-:W-:Y:S05]  /*0c70*/  @P0 BRA `(.L_x_14) ;  /* 0x0000000000340947 */ /* 0x002fea0003800000 */
[----:B--23--:R-:W-:Y:S01]  /*0c80*/  UMOV UR4, 0x400 ;  /* 0x0000040000047882 */ /* 0x00cfe20000000000 */
[----:B------:R-:W-:Y:S01]  /*0c90*/  UMOV UR6, 0x20 ;  /* 0x0000002000067882 */ /* 0x000fe20000000000 */
[----:B------:R-:W-:Y:S02]  /*0ca0*/  ULEA UR4, UR54, UR4, 0x18 ;  /* 0x0000000436047291 */ /* 0x000fe4000f8ec0ff */
[----:B------:R-:W-:-:S04]  /*0cb0*/  UIADD3 UR6, UPT, UPT, -UR6, 0x100000, URZ ;  /* 0x0010000006067890 */ /* 0x000fc8000fffe1ff */
[----:B------:R-:W-:Y:S02]  /*0cc0*/  USHF.L.U32 UR7, UR6, 0xb, URZ ;  /* 0x0000000b06077899 */ /* 0x000fe400080006ff */
[----:B------:R-:W-:Y:S01]  /*0cd0*/  USHF.L.U32 UR6, UR6, 0x1, URZ ;  /* 0x0000000106067899 */ /* 0x000fe200080006ff */
[----:B------:R-:W-:Y:S01]  /*0ce0*/  ELECT P0, URZ, PT ;  /* 0x0000000000ff782f */ /* 0x000fe20003800000 */
[----:B------:R-:W1:Y:S10]  /*0cf0*/  FENCE.VIEW.ASYNC.S ;  /* 0x00000000000073c6 */ /* 0x000e740000000000 */
[----:B-1----:R1:W4:Y:S01]  /*0d00*/  SYNCS.EXCH.64 URZ, [UR4+0xe0], UR6 ;  /* 0x0000e00604ff75b2 */ /* 0x0023220008000100 */
[----:B------:R1:W2:Y:S01]  /*0d10*/  SYNCS.EXCH.64 URZ, [UR4+0xf0], UR6 ;  /* 0x0000f00604ff75b2 */ /* 0x0002a20008000100 */
[----:B------:R1:W3:Y:S01]  /*0d20*/  SYNCS.EXCH.64 URZ, [UR4+0xe8], UR6 ;  /* 0x0000e80604ff75b2 */ /* 0x0002e20008000100 */
[----:B------:R1:W1:Y:S01]  /*0d30*/  SYNCS.EXCH.64 URZ, [UR4+0xf8], UR6 ;  /* 0x0000f80604ff75b2 */ /* 0x0002620008000100 */
[----:B------:R-:W-:Y:S01]  /*0d40*/  NOP ;  /* 0x0000000000007918 */ /* 0x000fe20000000000 */
.L_x_14:
[----:B-123--:R-:W1:Y:S01]  /*0d50*/  LDCU UR4, c[0x0][0x36c] ;  /* 0x00006d80ff0477ac */ /* 0x00ee620008000800 */
[----:B------:R-:W-:Y:S01]  /*0d60*/  ISETP.NE.OR P4, PT, R0, 0x2, !P4 ;  /* 0x000000020000780c */ /* 0x000fe20006785670 */
[----:B------:R-:W-:Y:S01]  /*0d70*/  NOP ;  /* 0x0000000000007918 */ /* 0x000fe20000000000 */
[----:B------:R-:W-:Y:S01]  /*0d80*/  LOP3.LUT R0, R64, 0x1f, RZ, 0xc0, !PT ;  /* 0x0000001f40007812 */ /* 0x000fe200078ec0ff */
[----:B------:R-:W-:Y:S02]  /*0d90*/  UISETP.NE.AND UP4, UPT, UR22, URZ, UPT ;  /* 0x000000ff1600728c */ /* 0x000fe4000bf85270 */
[----:B-1----:R-:W-:-:S09]  /*0da0*/  UISETP.EQ.U32.AND UP5, UPT, UR4, 0x1, UPT ;  /* 0x000000010400788c */ /* 0x002fd2000bfa2070 */
[----:B------:R-:W-:Y:S05]  /*0db0*/  BRA.U !UP5, `(.L_x_15) ;  /* 0x000000010d087547 */ /* 0x000fea000b800000 */
[----:B----4-:R-:W-:Y:S01]  /*0dc0*/  UCGABAR_ARV ;  /* 0x00000000000079c7 */ /* 0x010fe20008000000 */
[----:B------:R-:W-:Y:S05]  /*0dd0*/  BRA `(.L_x_16) ;  /* 0x0000000000047947 */ /* 0x000fea0003800000 */
.L_x_15:
[----:B----4-:R-:W-:Y:S01]  /*0de0*/  NOP ;  /* 0x0000000000007918 */ /* 0x010fe20000000000 */
.L_x_16:
[----:B------:R-:W1:Y:S01]  /*0df0*/  S2UR UR25, SR_CTAID.X ;  /* 0x00000000001979c3 */ /* 0x000e620000002500 */
[----:B------:R-:W-:-:S05]  /*0e00*/  CS2R.32 R56, SR_CgaSize ;  /* 0x0000000000387805 */ /* 0x000fca0000008a00 */
[----:B------:R-:W-:-:S05]  /*0e10*/  IMAD R56, R56, -0xa0, RZ ;  /* 0xffffff6038387824 */ /* 0x000fca00078e02ff */
[----:B------:R-:W-:-:S14]  /*0e20*/  R2UR UR5, R56 ;  /* 0x00000000380572ca */ /* 0x000fdc00000e0000 */
[----:B------:R-:W2:Y:S01]  /*0e30*/  LDCU UR5, c[0x0][UR5+0x2b0] ;  /* 0x00005600050577ac */ /* 0x000ea20008000800 */
[----:B------:R-:W-:-:S05]  /*0e40*/  CS2R.32 R56, SR_CgaSize ;  /* 0x0000000000387805 */ /* 0x000fca0000008a00 */
[----:B------:R-:W-:-:S05]  /*0e50*/  IMAD R56, R56, -0xa0, RZ ;  /* 0xffffff6038387824 */ /* 0x000fca00078e02ff */
[----:B------:R-:W-:-:S14]  /*0e60*/  R2UR UR4, R56 ;  /* 0x00000000380472ca */ /* 0x000fdc00000e0000 */
[----:B------:R-:W3:Y:S01]  /*0e70*/  LDCU UR4, c[0x0][UR4+0x2b4] ;  /* 0x00005680040477ac */ /* 0x000ee20008000800 */
[----:B------:R-:W4:Y:S01]  /*0e80*/  S2UR UR26, SR_CTAID.Y ;  /* 0x00000000001a79c3 */ /* 0x000f220000002600 */
[----:B------:R-:W-:-:S05]  /*0e90*/  CS2R.32 R56, SR_CgaSize ;  /* 0x0000000000387805 */ /* 0x000fca0000008a00 */
[----:B------:R-:W-:-:S05]  /*0ea0*/  IMAD R56, R56, -0xa0, RZ ;  /* 0xffffff6038387824 */ /* 0x000fca00078e02ff */
[----:B------:R-:W-:-:S14]  /*0eb0*/  R2UR UR7, R56 ;  /* 0x00000000380772ca */ /* 0x000fdc00000e0000 */
[----:B------:R-:W3:Y:S01]  /*0ec0*/  LDCU UR7, c[0x0][UR7+0x2a0] ;  /* 0x00005400070777ac */ /* 0x000ee20008000800 */
[----:B------:R-:W-:-:S05]  /*0ed0*/  CS2R.32 R56, SR_CgaSize ;  /* 0x0000000000387805 */ /* 0x000fca0000008a00 */
[----:B------:R-:W-:-:S05]  /*0ee0*/  IMAD R56, R56, -0xa0, RZ ;  /* 0xffffff6038387824 */ /* 0x000fca00078e02ff */
[----:B------:R-:W-:-:S14]  /*0ef0*/  R2UR UR8, R56 ;  /* 0x00000000380872ca */ /* 0x000fdc00000e0000 */
[----:B------:R-:W3:Y:S01]  /*0f00*/  LDCU UR8, c[0x0][UR8+0x2a4] ;  /* 0x00005480080877ac */ /* 0x000ee20008000800 */
[----:B------:R-:W-:Y:S02]  /*0f10*/  ULOP3.LUT UR53, UR54, 0x1, URZ, 0xc0, !UPT ;  /* 0x0000000136357892 */ /* 0x000fe4000f8ec0ff */
[----:B------:R-:W-:Y:S02]  /*0f20*/  USHF.R.U32.HI UR24, URZ, 0x1, UR54 ;  /* 0x00000001ff187899 */ /* 0x000fe40008011636 */
[----:B------:R-:W-:Y:S02]  /*0f30*/  UISETP.GT.U32.AND UP1, UPT, UR53, 0xffff, UPT ;  /* 0x0000ffff3500788c */ /* 0x000fe4000bf24070 */
[----:B------:R-:W-:Y:S01]  /*0f40*/  USHF.L.U32 UR39, UR54, 0x9, URZ ;  /* 0x0000000936277899 */ /* 0x000fe200080006ff */
[----:B-1----:R-:W-:Y:S01]  /*0f50*/  I2FP.F32.U32 R3, UR25 ;  /* 0x0000001900037c45 */ /* 0x002fe20008201000 */
[----:B------:R-:W1:Y:S04]  /*0f60*/  LDCU UR23, c[0x0][0xb24] ;  /* 0x00016480ff1777ac */ /* 0x000e680008000800 */
[----:B--2---:R-:W-:Y:S01]  /*0f70*/  FMUL R3, R3, UR5 ;  /* 0x0000000503037c20 */ /* 0x004fe20008400000 */
[----:B------:R-:W2:Y:S01]  /*0f80*/  LDCU UR42, c[0x0][0xb24] ;  /* 0x00016480ff2a77ac */ /* 0x000ea20008000800 */
[----:B----4-:R-:W-:Y:S01]  /*0f90*/  I2FP.F32.U32 R2, UR26 ;  /* 0x0000001a00027c45 */ /* 0x010fe20008201000 */
[----:B------:R-:W4:Y:S03]  /*0fa0*/  LDCU UR28, c[0x0][0xb30] ;  /* 0x00016600ff1c77ac */ /* 0x000f260008000800 */
[----:B------:R-:W1:Y:S01]  /*0fb0*/  F2I.U32.TRUNC.NTZ R3, R3 ;  /* 0x0000000300037305 */ /* 0x000e62000020f000 */
[----:B---3--:R-:W-:Y:S01]  /*0fc0*/  FMUL R2, R2, UR4 ;  /* 0x0000000402027c20 */ /* 0x008fe20008400000 */
[----:B------:R-:W-:-:S02]  /*0fd0*/  ULOP3.LUT UR4, UR54, 0x2, URZ, 0xc0, !UPT ;  /* 0x0000000236047892 */ /* 0x000fc4000f8ec0ff */
[----:B------:R-:W-:Y:S02]  /*0fe0*/  USHF.L.U32 UR38, UR54, 0xa, URZ ;  /* 0x0000000a36267899 */ /* 0x000fe400080006ff */
[----:B------:R-:W-:Y:S02]  /*0ff0*/  UISETP.GT.U32.AND UP0, UPT, UR4, 0xffff, UPT ;  /* 0x0000ffff0400788c */ /* 0x000fe4000bf04070 */
[----:B------:R-:W3:Y:S01]  /*1000*/  F2I.U32.TRUNC.NTZ R2, R2 ;  /* 0x0000000200027305 */ /* 0x000ee2000020f000 */
[----:B------:R-:W-:Y:S01]  /*1010*/  UMOV UR32, 0x5 ;  /* 0x0000000500207882 */ /* 0x000fe20000000000 */
[----:B------:R-:W-:Y:S02]  /*1020*/  USEL UR30, UR53, 0xffff, !UP1 ;  /* 0x0000ffff351e7887 */ /* 0x000fe4000c800000 */
[----:B------:R-:W-:Y:S01]  /*1030*/  USEL UR29, UR4, 0xffff, !UP0 ;  /* 0x0000ffff041d7887 */ /* 0x000fe2000c000000 */
[----:B-1----:R-:W-:Y:S02]  /*1040*/  R2UR UR5, R3 ;  /* 0x00000000030572ca */ /* 0x002fe400000e0000 */
[----:B---3--:R-:W-:-:S02]  /*1050*/  R2UR UR6, R2 ;  /* 0x00000000020672ca */ /* 0x008fc400000e0000 */
[----:B------:R-:W-:-:S09]  /*1060*/  PRMT R2, RZ, 0x7610, R2 ;  /* 0x00007610ff027816 */ /* 0x000fd20000000002 */
[----:B------:R-:W-:-:S04]  /*1070*/  UIADD3 UR5, UPT, UPT, -UR5, URZ, URZ ;  /* 0x000000ff05057290 */ /* 0x000fc8000fffe1ff */
[----:B------:R-:W-:Y:S02]  /*1080*/  UIMAD UR5, UR7, UR5, UR25 ;  /* 0x00000005070572a4 */ /* 0x000fe4000f8e0219 */
[----:B------:R-:W-:-:S04]  /*1090*/  UIADD3 UR4, UPT, UPT, -UR6, URZ, URZ ;  /* 0x000000ff06047290 */ /* 0x000fc8000fffe1ff */
[----:B------:R-:W-:Y:S01]  /*10a0*/  IMAD.U32 R56, RZ, RZ, UR5 ;  /* 0x00000005ff387e24 */ /* 0x000fe2000f8e00ff */
[----:B------:R-:W-:-:S06]  /*10b0*/  UIMAD UR4, UR8, UR4, UR26 ;  /* 0x00000004080472a4 */ /* 0x000fcc000f8e021a */
[----:B------:R-:W-:Y:S01]  /*10c0*/  IMAD.U32 R55, RZ, RZ, UR4 ;  /* 0x00000004ff377e24 */ /* 0x000fe2000f8e00ff */
[----:B--2-4-:R-:W-:Y:S06]  /*10d0*/  BRA.U UP4, `(.L_x_17) ;  /* 0x0000000104447547 */ /* 0x014fec000b800000 */
[----:B------:R-:W-:Y:S02]  /*10e0*/  R2UR UR4, R55 ;  /* 0x00000000370472ca */ /* 0x000fe400000e0000 */
[----:B------:R-:W-:-:S11]  /*10f0*/  R2UR UR6, R56 ;  /* 0x00000000380672ca */ /* 0x000fd600000e0000 */
[----:B------:R-:W-:Y:S02]  /*1100*/  UISETP.NE.AND UP0, UPT, UR4, URZ, UPT ;  /* 0x000000ff0400728c */ /* 0x000fe4000bf05270 */
[----:B------:R-:W-:Y:S02]  /*1110*/  UISETP.NE.AND UP1, UPT, UR4, 0x1, UPT ;  /* 0x000000010400788c */ /* 0x000fe4000bf25270 */
[----:B------:R-:W-:Y:S02]  /*1120*/  UISETP.NE.AND UP2, UPT, UR6, URZ, UP0 ;  /* 0x000000ff0600728c */ /* 0x000fe40008745270 */
[----:B------:R-:W-:Y:S02]  /*1130*/  USEL UR4, URZ, 0x2, UP0 ;  /* 0x00000002ff047887 */ /* 0x000fe40008000000 */
[----:B------:R-:W-:Y:S02]  /*1140*/  USEL UR8, URZ, 0x1, UP2 ;  /* 0x00000001ff087887 */ /* 0x000fe40009000000 */
[----:B------:R-:W-:-:S02]  /*1150*/  UISETP.NE.AND UP2, UPT, UR6, URZ, UPT ;  /* 0x000000ff0600728c */ /* 0x000fc4000bf45270 */
[----:B------:R-:W-:Y:S02]  /*1160*/  USEL UR5, URZ, 0x4, UP1 ;  /* 0x00000004ff057887 */ /* 0x000fe40008800000 */
[----:B------:R-:W-:Y:S02]  /*1170*/  UISETP.NE.AND UP0, UPT, UR6, 0x1, UPT ;  /* 0x000000010600788c */ /* 0x000fe4000bf05270 */
[----:B------:R-:W-:Y:S02]  /*1180*/  USEL UR6, URZ, 0x8, UP1 ;  /* 0x00000008ff067887 */ /* 0x000fe40008800000 */
[----:B------:R-:W-:Y:S02]  /*1190*/  USEL UR7, UR5, 0x4, UP2 ;  /* 0x0000000405077887 */ /* 0x000fe40009000000 */
[----:B------:R-:W-:Y:S02]  /*11a0*/  USEL UR4, UR4, 0x2, UP0 ;  /* 0x0000000204047887 */ /* 0x000fe40008000000 */
[----:B------:R-:W-:-:S02]  /*11b0*/  USEL UR5, UR6, 0x8, UP0 ;  /* 0x0000000806057887 */ /* 0x000fc40008000000 */
[----:B------:R-:W-:-:S04]  /*11c0*/  UIADD3 UR4, UPT, UPT, UR4, UR7, UR8 ;  /* 0x0000000704047290 */ /* 0x000fc8000fffe008 */
[----:B------:R-:W-:-:S06]  /*11d0*/  UIADD3 UR4, UPT, UPT, UR4, UR5, URZ ;  /* 0x0000000504047290 */ /* 0x000fcc000fffe0ff */
[----:B------:R-:W-:-:S07]  /*11e0*/  IMAD.U32 R2, RZ, RZ, UR4 ;  /* 0x00000004ff027e24 */ /* 0x000fce000f8e00ff */
.L_x_17:
[----:B------:R-:W1:Y:S01]  /*11f0*/  S2UR UR36, SR_CTAID.Z ;  /* 0x00000000002479c3 */ /* 0x000e620000002700 */
[----:B------:R-:W-:Y:S01]  /*1200*/  UISETP.GE.AND UP0, UPT, UR23, 0x1, UPT ;  /* 0x000000011700788c */ /* 0x000fe2000bf06270 */
[----:B------:R-:W-:-:S08]  /*1210*/  UMOV UR31, 0x3 ;  /* 0x00000003001f7882 */ /* 0x000fd00000000000 */
[----:B------:R-:W-:Y:S05]  /*1220*/  BRA.U !UP0, `(.L_x_18) ;  /* 0x0000000108d47547 */ /* 0x000fea000b800000 */
[----:B------:R-:W2:Y:S01]  /*1230*/  LDCU.128 UR12, c[0x0][0xb10] ;  /* 0x00016200ff0c77ac */ /* 0x000ea20008000c00 */
[----:B------:R-:W3:Y:S01]  /*1240*/  LDCU UR6, c[0x0][0x370] ;  /* 0x00006e00ff0677ac */ /* 0x000ee20008000800 */
[----:B------:R-:W4:Y:S01]  /*1250*/  LDCU UR5, c[0x0][0x374] ;  /* 0x00006e80ff0577ac */ /* 0x000f220008000800 */
[----:B------:R-:W1:Y:S01]  /*1260*/  LDCU UR27, c[0x0][0xb0c] ;  /* 0x00016180ff1b77ac */ /* 0x000e620008000800 */
[----:B------:R-:W1:Y:S01]  /*1270*/  LDCU UR4, c[0x0][0xb20] ;  /* 0x00016400ff0477ac */ /* 0x000e620008000800 */
[----:B------:R-:W1:Y:S01]  /*1280*/  LDCU.64 UR8, c[0x0][0xb28] ;  /* 0x00016500ff0877ac */ /* 0x000e620008000a00 */
[----:B--2---:R-:W-:Y:S02]  /*1290*/  UISETP.NE.AND UP0, UPT, UR14, 0x1, UPT ;  /* 0x000000010e00788c */ /* 0x004fe4000bf05270 */
[----:B----4-:R-:W-:Y:S02]  /*12a0*/  UIMAD.WIDE.U32 UR10, UR5, UR15, URZ ;  /* 0x0000000f050a72a5 */ /* 0x010fe4000f8e00ff */
[----:B---3--:R-:W-:-:S02]  /*12b0*/  UIMAD.WIDE.U32 UR18, UR6, UR12, URZ ;  /* 0x0000000c061272a5 */ /* 0x008fc4000f8e00ff */
[----:B-1----:R-:W-:Y:S02]  /*12c0*/  UISETP.NE.AND UP1, UPT, UR27, 0x1, UPT ;  /* 0x000000011b00788c */ /* 0x002fe4000bf25270 */
[----:B------:R-:W-:Y:S01]  /*12d0*/  UISETP.NE.AND UP2, UPT, UR23, 0x1, UPT ;  /* 0x000000011700788c */ /* 0x000fe2000bf45270 */
[----:B------:R-:W-:Y:S02]  /*12e0*/  UMOV UR10, UR11 ;  /* 0x0000000b000a7c82 */ /* 0x000fe40008000000 */
[----:B------:R-:W-:Y:S01]  /*12f0*/  UMOV UR18, UR19 ;  /* 0x0000001300127c82 */ /* 0x000fe20008000000 */
[----:B------:R-:W-:Y:S02]  /*1300*/  @UP0 USHF.R.U32.HI UR5, URZ, UR4, UR10 ;  /* 0x00000004ff050299 */ /* 0x000fe4000801160a */
[----:B------:R-:W-:Y:S02]  /*1310*/  UIMAD.WIDE.U32 UR20, UR26, UR15, URZ ;  /* 0x0000000f1a1472a5 */ /* 0x000fe4000f8e00ff */
[----:B------:R-:W-:-:S02]  /*1320*/  UIMAD.WIDE.U32 UR10, UR5, UR8, URZ ;  /* 0x00000008050a72a5 */ /* 0x000fc4000f8e00ff */
[----:B------:R-:W-:Y:S02]  /*1330*/  @UP1 USHF.R.U32.HI UR6, URZ, UR13, UR18 ;  /* 0x0000000dff061299 */ /* 0x000fe40008011612 */
[----:B------:R-:W-:Y:S02]  /*1340*/  UIMAD.WIDE.U32 UR16, UR25, UR12, URZ ;  /* 0x0000000c191072a5 */ /* 0x000fe4000f8e00ff */
[----:B------:R-:W-:Y:S01]  /*1350*/  UIMAD.WIDE.U32 UR18, UR6, UR8, URZ ;  /* 0x00000008061272a5 */ /* 0x000fe2000f8e00ff */
[----:B------:R-:W-:Y:S01]  /*1360*/  UMOV UR20, UR21 ;  /* 0x0000001500147c82 */ /* 0x000fe20008000000 */
[----:B------:R-:W-:Y:S01]  /*1370*/  UMOV UR10, UR11 ;  /* 0x0000000b000a7c82 */ /* 0x000fe20008000000 */
[----:B------:R-:W-:Y:S02]  /*1380*/  USHF.R.U32.HI UR20, URZ, UR4, UR20 ;  /* 0x00000004ff147299 */ /* 0x000fe40008011614 */
[----:B------:R-:W-:Y:S02]  /*1390*/  @UP2 USHF.R.U32.HI UR5, URZ, UR9, UR10 ;  /* 0x00000009ff052299 */ /* 0x000fe4000801160a */
[----:B------:R-:W-:Y:S01]  /*13a0*/  UMOV UR7, UR19 ;  /* 0x0000001300077c82 */ /* 0x000fe20008000000 */
[----:B------:R-:W-:Y:S01]  /*13b0*/  UMOV UR16, UR17 ;  /* 0x0000001100107c82 */ /* 0x000fe20008000000 */
[----:B------:R-:W-:-:S02]  /*13c0*/  @UP2 USHF.R.U32.HI UR6, URZ, UR9, UR7 ;  /* 0x00000009ff062299 */ /* 0x000fc40008011607 */
[----:B------:R-:W-:Y:S02]  /*13d0*/  USHF.R.U32.HI UR13, URZ, UR13, UR16 ;  /* 0x0000000dff0d7299 */ /* 0x000fe40008011610 */
[----:B------:R-:W-:Y:S02]  /*13e0*/  USEL UR4, UR26, UR20, !UP0 ;  /* 0x000000141a047287 */ /* 0x000fe4000c000000 */
[----:B------:R-:W-:Y:S02]  /*13f0*/  UIMAD UR7, UR5, UR23, URZ ;  /* 0x00000017050772a4 */ /* 0x000fe4000f8e02ff */
[----:B------:R-:W-:Y:S02]  /*1400*/  USEL UR5, UR25, UR13, !UP1 ;  /* 0x0000000d19057287 */ /* 0x000fe4000c800000 */
[----:B------:R-:W-:Y:S02]  /*1410*/  UIMAD UR12, UR6, UR23, URZ ;  /* 0x00000017060c72a4 */ /* 0x000fe4000f8e02ff */
[----:B------:R-:W-:-:S02]  /*1420*/  UISETP.GE.AND UP0, UPT, UR4, UR7, UPT ;  /* 0x000000070400728c */ /* 0x000fc4000bf06270 */
[----:B------:R-:W-:Y:S02]  /*1430*/  UIMAD.WIDE.U32 UR10, UR4, UR8, URZ ;  /* 0x00000008040a72a5 */ /* 0x000fe4000f8e00ff */
[----:B------:R-:W-:Y:S02]  /*1440*/  UISETP.GE.OR UP0, UPT, UR5, UR12, UP0 ;  /* 0x0000000c0500728c */ /* 0x000fe40008706670 */
[----:B------:R-:W-:Y:S02]  /*1450*/  UIMAD.WIDE.U32 UR12, UR5, UR8, URZ ;  /* 0x00000008050c72a5 */ /* 0x000fe4000f8e00ff */
[----:B------:R-:W-:Y:S01]  /*1460*/  UIADD3 UR10, UPT, UPT, -UR4, URZ, URZ ;  /* 0x000000ff040a7290 */ /* 0x000fe2000fffe1ff */
[----:B------:R-:W-:Y:S01]  /*1470*/  UMOV UR8, UR11 ;  /* 0x0000000b00087c82 */ /* 0x000fe20008000000 */
[----:B------:R-:W-:Y:S02]  /*1480*/  UIADD3 UR11, UPT, UPT, -UR5, URZ, URZ ;  /* 0x000000ff050b7290 */ /* 0x000fe4000fffe1ff */
[----:B------:R-:W-:-:S03]  /*1490*/  USHF.R.U32.HI UR8, URZ, UR9, UR8 ;  /* 0x00000009ff087299 */ /* 0x000fc60008011608 */
[----:B------:R-:W-:Y:S01]  /*14a0*/  @!UP0 UMOV UR7, UR13 ;  /* 0x0000000d00078c82 */ /* 0x000fe20008000000 */
[----:B------:R-:W-:Y:S02]  /*14b0*/  UIMAD UR26, UR14, UR10, UR26 ;  /* 0x0000000a0e1a72a4 */ /* 0x000fe4000f8e021a */
[----:B------:R-:W-:Y:S02]  /*14c0*/  USEL UR8, UR4, UR8, !UP2 ;  /* 0x0000000804087287 */ /* 0x000fe4000d000000 */
[----:B------:R-:W-:Y:S02]  /*14d0*/  @!UP0 USHF.R.U32.HI UR7, URZ, UR9, UR7 ;  /* 0x00000009ff078299 */ /* 0x000fe40008011607 */
[----:B------:R-:W-:Y:S02]  /*14e0*/  UIADD3 UR9, UPT, UPT, -UR8, URZ, URZ ;  /* 0x000000ff08097290 */ /* 0x000fe4000fffe1ff */
[----:B------:R-:W-:Y:S02]  /*14f0*/  @!UP0 USEL UR7, UR5, UR7, !UP2 ;  /* 0x0000000705078287 */ /* 0x000fe4000d000000 */
[----:B------:R-:W-:-:S02]  /*1500*/  UIMAD UR9, UR23, UR9, UR4 ;  /* 0x00000009170972a4 */ /* 0x000fc4000f8e0204 */
[----:B------:R-:W-:Y:S02]  /*1510*/  @!UP0 UIADD3 UR8, UPT, UPT, UR8, -UR7, URZ ;  /* 0x8000000708088290 */ /* 0x000fe4000fffe0ff */
[----:B------:R-:W-:Y:S02]  /*1520*/  @!UP0 UIMAD UR6, UR9, UR6, UR7 ;  /* 0x00000006090682a4 */ /* 0x000fe4000f8e0207 */
[----:B------:R-:W-:Y:S02]  /*1530*/  @!UP0 UIMAD UR4, UR8, UR23, UR5 ;  /* 0x00000017080482a4 */ /* 0x000fe4000f8e0205 */
[----:B------:R-:W-:Y:S02]  /*1540*/  UIMAD UR25, UR27, UR11, UR25 ;  /* 0x0000000b1b1972a4 */ /* 0x000fe4000f8e0219 */
[----:B------:R-:W-:Y:S01]  /*1550*/  UIMAD UR26, UR4, UR14, UR26 ;  /* 0x0000000e041a72a4 */ /* 0x000fe2000f8e021a */
[----:B------:R-:W-:Y:S02]  /*1560*/  @!UP0 UMOV UR5, UR6 ;  /* 0x0000000600058c82 */ /* 0x000fe40008000000 */
[----:B------:R-:W-:-:S12]  /*1570*/  UIMAD UR25, UR5, UR27, UR25 ;  /* 0x0000001b051972a4 */ /* 0x000fd8000f8e0219 */
.L_x_18:
[----:B------:R-:W-:Y:S02]  /*1580*/  UISETP.NE.AND UP1, UPT, UR28, 0x1, UPT ;  /* 0x000000011c00788c */ /* 0x000fe4000bf25270 */
[----:B------:R-:W-:Y:S02]  /*1590*/  ULOP3.LUT UR30, UR30, 0xffff, URZ, 0xc0, !UPT ;  /* 0x0000ffff1e1e7892 */ /* 0x000fe4000f8ec0ff */
[----:B------:R-:W-:Y:S02]  /*15a0*/  ULOP3.LUT UR29, UR29, 0xffff, URZ, 0xc0, !UPT ;  /* 0x0000ffff1d1d7892 */ /* 0x000fe4000f8ec0ff */
[----:B------:R-:W-:Y:S02]  /*15b0*/  UISETP.NE.AND UP0, UPT, UR22, 0x2, UPT ;  /* 0x000000021600788c */ /* 0x000fe4000bf05270 */
[----:B------:R-:W-:Y:S02]  /*15c0*/  ULOP3.LUT UR39, UR39, 0x400, URZ, 0xc0, !UPT ;  /* 0x0000040027277892 */ /* 0x000fe4000f8ec0ff */
[----:B------:R-:W-:-:S02]  /*15d0*/  ULOP3.LUT UR38, UR38, 0x400, URZ, 0xc0, !UPT ;  /* 0x0000040026267892 */ /* 0x000fc4000f8ec0ff */
[----:B------:R-:W-:Y:S02]  /*15e0*/  USHF.L.U32 UR30, UR32, UR30, URZ ;  /* 0x0000001e201e7299 */ /* 0x000fe400080006ff */
[----:B------:R-:W-:Y:S01]  /*15f0*/  USHF.L.U32 UR29, UR31, UR29, URZ ;  /* 0x0000001d1f1d7299 */ /* 0x000fe200080006ff */
[----:B------:R-:W-:Y:S11]  /*1600*/  BRA.U UP1, `(.L_x_19) ;  /* 0x0000000101447547 */ /* 0x000ff6000b800000 */
[----:B------:R-:W2:Y:S01]  /*1610*/  LDCU.128 UR8, c[0x0][0xb10] ;  /* 0x00016200ff0877ac */ /* 0x000ea20008000c00 */
[----:B------:R-:W3:Y:S01]  /*1620*/  LDCU UR12, c[0x0][0xb0c] ;  /* 0x00016180ff0c77ac */ /* 0x000ee20008000800 */
[----:B------:R-:W4:Y:S01]  /*1630*/  LDCU UR13, c[0x0][0xb20] ;  /* 0x00016400ff0d77ac */ /* 0x000f220008000800 */
[----:B--2---:R-:W-:Y:S02]  /*1640*/  UIMAD.WIDE.U32 UR6, UR25, UR8, URZ ;  /* 0x00000008190672a5 */ /* 0x004fe4000f8e00ff */
[----:B------:R-:W-:Y:S02]  /*1650*/  UIMAD.WIDE.U32 UR4, UR26, UR11, URZ ;  /* 0x0000000b1a0472a5 */ /* 0x000fe4000f8e00ff */
[----:B---3--:R-:W-:Y:S02]  /*1660*/  UISETP.NE.AND UP2, UPT, UR12, 0x1, UPT ;  /* 0x000000010c00788c */ /* 0x008fe4000bf45270 */
[----:B------:R-:W-:Y:S01]  /*1670*/  UISETP.NE.AND UP1, UPT, UR10, 0x1, UPT ;  /* 0x000000010a00788c */ /* 0x000fe2000bf25270 */
[----:B------:R-:W-:-:S02]  /*1680*/  UMOV UR6, UR7 ;  /* 0x0000000700067c82 */ /* 0x000fc40008000000 */
[----:B------:R-:W-:Y:S01]  /*1690*/  UMOV UR4, UR5 ;  /* 0x0000000500047c82 */ /* 0x000fe20008000000 */
[----:B------:R-:W-:Y:S02]  /*16a0*/  USHF.R.U32.HI UR9, URZ, UR9, UR6 ;  /* 0x00000009ff097299 */ /* 0x000fe40008011606 */
[----:B----4-:R-:W-:Y:S02]  /*16b0*/  USHF.R.U32.HI UR4, URZ, UR13, UR4 ;  /* 0x0000000dff047299 */ /* 0x010fe40008011604 */
[----:B------:R-:W-:Y:S02]  /*16c0*/  USEL UR5, UR25, UR9, !UP2 ;  /* 0x0000000919057287 */ /* 0x000fe4000d000000 */
[----:B------:R-:W-:-:S04]  /*16d0*/  USEL UR4, UR26, UR4, !UP1 ;  /* 0x000000041a047287 */ /* 0x000fc8000c800000 */
[----:B------:R-:W-:Y:S02]  /*16e0*/  UIADD3 UR6, UPT, UPT, UR5, -UR4, URZ ;  /* 0x8000000405067290 */ /* 0x000fe4000fffe0ff */
[----:B------:R-:W-:Y:S02]  /*16f0*/  UIADD3 UR4, UPT, UPT, -UR5, UR4, URZ ;  /* 0x0000000405047290 */ /* 0x000fe4000fffe1ff */
[----:B------:R-:W-:Y:S02]  /*1700*/  UIMAD UR26, UR6, UR10, UR26 ;  /* 0x0000000a061a72a4 */ /* 0x000fe4000f8e021a */
[----:B------:R-:W-:-:S12]  /*1710*/  UIMAD UR25, UR4, UR12, UR25 ;  /* 0x0000000c041972a4 */ /* 0x000fd8000f8e0219 */
.L_x_19:
[----:B------:R-:W-:Y:S05]  /*1720*/  BRA.U !UP5, `(.L_x_20) ;  /* 0x000000010d0c7547 */ /* 0x000fea000b800000 */
[----:B------:R-:W-:Y:S01]  /*1730*/  UCGABAR_WAIT ;  /* 0x0000000000007dc7 */ /* 0x000fe20008000000 */
[----:B------:R-:W-:Y:S01]  /*1740*/  CCTL.IVALL ;  /* 0x00000000ff00798f */ /* 0x000fe20002000000 */
[----:B------:R-:W-:Y:S05]  /*1750*/  BRA `(.L_x_21) ;  /* 0x0000000000047947 */ /* 0x000fea0003800000 */
.L_x_20:
[----:B------:R-:W-:Y:S06]  /*1760*/  BAR.SYNC.DEFER_BLOCKING 0x0 ;  /* 0x0000000000007b1d */ /* 0x000fec0000010000 */
.L_x_21:
[----:B------:R-:W-:Y:S05]  /*1770*/  BRA.U UP0, `(.L_x_22) ;  /* 0x00000015006c7547 */ /* 0x000fea000b800000 */
[----:B------:R-:W2:Y:S01]  /*1780*/  LDCU UR6, c[0x0][0x38c] ;  /* 0x00007180ff0677ac */ /* 0x000ea20008000800 */
[----:B------:R-:W-:Y:S01]  /*1790*/  PLOP3.LUT P2, PT, PT, PT, UP3, 0x80, 0x8 ;  /* 0x000000000008781c */ /* 0x000fe20003f4f038 */
[----:B------:R-:W-:Y:S01]  /*17a0*/  IMAD.MOV.U32 R12, RZ, RZ, 0x1 ;  /* 0x00000001ff0c7424 */ /* 0x000fe200078e00ff */
[----:B------:R-:W-:Y:S01]  /*17b0*/  ISETP.EQ.OR P3, PT, R0, RZ, P4 ;  /* 0x000000ff0000720c */ /* 0x000fe20002762670 */
[----:B------:R-:W-:Y:S01]  /*17c0*/  UISETP.NE.AND UP1, UPT, UR22, URZ, UPT ;  /* 0x000000ff1600728c */ /* 0x000fe2000bf25270 */
[----:B------:R-:W-:Y:S02]  /*17d0*/  PLOP3.LUT P2, PT, P2, PT, PT, 0x8, 0x80 ;  /* 0x000000000080781c */ /* 0x000fe4000174e170 */
[----:B------:R-:W-:Y:S01]  /*17e0*/  CS2R R10, SRZ ;  /* 0x00000000000a7805 */ /* 0x000fe2000001ff00 */
[----:B------:R-:W-:Y:S01]  /*17f0*/  IMAD.MOV.U32 R9, RZ, RZ, RZ ;  /* 0x000000ffff097224 */ /* 0x000fe200078e00ff */
[----:B------:R-:W3:Y:S01]  /*1800*/  LDCU UR48, c[0x0][0x370] ;  /* 0x00006e00ff3077ac */ /* 0x000ee20008000800 */
[----:B------:R-:W-:Y:S01]  /*1810*/  IMAD.MOV.U32 R8, RZ, RZ, 0x1 ;  /* 0x00000001ff087424 */ /* 0x000fe200078e00ff */
[----:B------:R-:W4:Y:S01]  /*1820*/  LDCU.64 UR44, c[0x0][0x348] ;  /* 0x00006900ff2c77ac */ /* 0x000f220008000a00 */
[----:B------:R-:W1:Y:S01]  /*1830*/  LDCU UR47, c[0x0][0x374] ;  /* 0x00006e80ff2f77ac */ /* 0x000e620008000800 */
[----:B--2---:R-:W-:-:S02]  /*1840*/  UIADD3 UR5, UPT, UPT, UR6, 0x3f, URZ ;  /* 0x0000003f06057890 */ /* 0x004fc4000fffe0ff */
[----:B------:R-:W-:Y:S02]  /*1850*/  UIADD3 UR55, UPT, UPT, UR6, 0x7e, URZ ;  /* 0x0000007e06377890 */ /* 0x000fe4000fffe0ff */
[----:B------:R-:W-:Y:S02]  /*1860*/  USHF.R.S32.HI UR4, URZ, 0x1f, UR5 ;  /* 0x0000001fff047899 */ /* 0x000fe40008011405 */
[----:B------:R-:W-:Y:S02]  /*1870*/  USEL UR37, UR37, 0x2, UP1 ;  /* 0x0000000225257887 */ /* 0x000fe40008800000 */
[----:B------:R-:W-:Y:S02]  /*1880*/  ULEA.HI UR4, UR4, UR5, URZ, 0x6 ;  /* 0x0000000504047291 */ /* 0x000fe4000f8f30ff */
[----:B------:R-:W-:Y:S02]  /*1890*/  USHF.L.U32 UR5, UR24, 0x5, URZ ;  /* 0x0000000518057899 */ /* 0x000fe400080006ff */
[----:B------:R-:W-:-:S02]  /*18a0*/  USHF.R.S32.HI UR50, URZ, 0x6, UR4 ;  /* 0x00000006ff327899 */ /* 0x000fc40008011404 */
[----:B------:R-:W-:Y:S02]  /*18b0*/  UIADD3 UR4, UPT, UPT, UR6, -0x1, URZ ;  /* 0xffffffff06047890 */ /* 0x000fe4000fffe0ff */
[----:B------:R-:W-:Y:S02]  /*18c0*/  UISETP.LT.U32.AND UP0, UPT, UR50, 0x4, UPT ;  /* 0x000000043200788c */ /* 0x000fe4000bf01070 */
[----:B------:R-:W-:Y:S02]  /*18d0*/  UISETP.GE.U32.AND UP2, UPT, UR4, -0x7f, UPT ;  /* 0xffffff810400788c */ /* 0x000fe4000bf46070 */
[----:B------:R-:W-:Y:S02]  /*18e0*/  USEL UR49, UR50, 0x4, UP0 ;  /* 0x0000000432317887 */ /* 0x000fe40008000000 */
[----:B------:R-:W-:Y:S02]  /*18f0*/  ULOP3.LUT UR51, UR5, 0x20, URZ, 0xe2, !UPT ;  /* 0x0000002005337892 */ /* 0x000fe4000f8ee2ff */
[----:B------:R-:W-:-:S02]  /*1900*/  UIADD3 UR31, UPT, UPT, UR49, -0x1, URZ ;  /* 0xffffffff311f7890 */ /* 0x000fc4000fffe0ff */
[----:B------:R-:W-:Y:S01]  /*1910*/  UIADD3 UR52, UPT, UPT, UR50, -UR49, URZ ;  /* 0x8000003132347290 */ /* 0x000fe2000fffe0ff */
[----:B------:R-:W-:Y:S02]  /*1920*/  UMOV UR22, URZ ;  /* 0x000000ff00167c82 */ /* 0x000fe40008000000 */
[----:B------:R-:W-:-:S04]  /*1930*/  @UP2 UIADD3 UR31, UPT, UPT, UR49, URZ, URZ ;  /* 0x000000ff311f2290 */ /* 0x000fc8000fffe0ff */
[----:B-1-34-:R-:W-:-:S12]  /*1940*/  UIADD3 UR31, UPT, UPT, UR31, 0x1, URZ ;  /* 0x000000011f1f7890 */ /* 0x01afd8000fffe0ff */
.L_x_46:
[----:B------:R-:W-:Y:S01]  /*1950*/  UISETP.NE.AND UP0, UPT, UR54, URZ, UPT ;  /* 0x000000ff3600728c */ /* 0x000fe2000bf05270 */
[----:B------:R-:W1:Y:S08]  /*1960*/  S2UR UR54, SR_CgaCtaId ;  /* 0x00000000003679c3 */ /* 0x000e700000008800 */
[----:B---3--:R-:W-:Y:S05]  /*1970*/  BRA.U UP0, `(.L_x_23) ;  /* 0x0000000100347547 */ /* 0x008fea000b800000 */
[----:B------:R-:W2:Y:S01]  /*1980*/  S2R R0, SR_CgaCtaId ;  /* 0x0000000000007919 */ /* 0x000ea20000008800 */
[----:B------:R-:W-:-:S04]  /*1990*/  MOV R2, 0x400 ;  /* 0x0000040000027802 */ /* 0x000fc80000000f00 */
[----:B--2---:R-:W-:Y:S02]  /*19a0*/  LEA R0, R0, R2, 0x18 ;  /* 0x0000000200007211 */ /* 0x004fe400078ec0ff */
[----:B------:R-:W-:-:S03]  /*19b0*/  SHF.L.U32 R2, R8, 0x1f, RZ ;  /* 0x0000001f08027819 */ /* 0x000fc600000006ff */
[----:B------:R-:W-:-:S04]  /*19c0*/  IMAD R0, R9, 0x8, R0 ;  /* 0x0000000809007824 */ /* 0x000fc800078e0200 */
[----:B------:R-:W2:Y:S02]  /*19d0*/  SYNCS.PHASECHK.TRANS64.TRYWAIT P0, [R0+URZ+0xf0], R2 ;  /* 0x0000f002000075a7 */ /* 0x000ea400080011ff */
[----:B--2---:R-:W-:Y:S05]  /*19e0*/  @!P0 BRA `(.L_x_24) ;  /* 0x0000006000dc8947 */ /* 0x004fea0003800000 */
.L_x_126:
[----:B------:R-:W-:Y:S01]  /*19f0*/  VIADD R9, R9, 0x1 ;  /* 0x0000000109097836 */ /* 0x000fe20000000000 */
[----:B------:R2:W-:Y:S04]  /*1a00*/  SYNCS.ARRIVE.TRANS64.A1T0 RZ, [R0+URZ+0xe0], RZ ;  /* 0x0000e0ff00ff79a7 */ /* 0x0005e800081000ff */
[----:B------:R-:W-:-:S04]  /*1a10*/  ISETP.NE.AND P0, PT, R9, 0x2, PT ;  /* 0x000000020900780c */ /* 0x000fc80003f05270 */
[----:B------:R-:W-:Y:S02]  /*1a20*/  SEL R9, R9, RZ, P0 ;  /* 0x000000ff09097207 */ /* 0x000fe40000000000 */
[----:B--2---:R-:W-:-:S04]  /*1a30*/  SEL R0, RZ, 0x1, P0 ;  /* 0x00000001ff007807 */ /* 0x004fc80000000000 */
[----:B------:R-:W-:-:S07]  /*1a40*/  LOP3.LUT R8, R8, R0, RZ, 0x3c, !PT ;  /* 0x0000000008087212 */ /* 0x000fce00078e3cff */
.L_x_23:
[----:B------:R-:W-:Y:S01]  /*1a50*/  UMOV UR21, 0x400 ;  /* 0x0000040000157882 */ /* 0x000fe20000000000 */
[----:B------:R-:W-:Y:S01]  /*1a60*/  SHF.L.U32 R0, R12, 0x1f, RZ ;  /* 0x0000001f0c007819 */ /* 0x000fe200000006ff */
[----:B-1----:R-:W-:Y:S02]  /*1a70*/  ULEA UR21, UR54, UR21, 0x18 ;  /* 0x0000001536157291 */ /* 0x002fe4000f8ec0ff */
[----:B------:R-:W-:Y:S02]  /*1a80*/  UISETP.GE.U32.AND UP0, UPT, UR55, 0x7f, UPT ;  /* 0x0000007f3700788c */ /* 0x000fe4000bf06070 */
[----:B------:R-:W-:Y:S02]  /*1a90*/  ULEA UR4, UR22, UR21, 0x3 ;  /* 0x0000001516047291 */ /* 0x000fe4000f8e18ff */
[----:B------:R-:W-:Y:S02]  /*1aa0*/  ULEA UR19, UR26, UR53, 0x1 ;  /* 0x000000351a137291 */ /* 0x000fe4000f8e08ff */
[----:B------:R-:W-:-:S02]  /*1ab0*/  ULEA UR35, UR25, UR51, 0x6 ;  /* 0x0000003319237291 */ /* 0x000fc4000f8e30ff */
[----:B------:R-:W-:Y:S01]  /*1ac0*/  USHF.L.U32 UR19, UR19, 0x5, URZ ;  /* 0x0000000513137899 */ /* 0x000fe200080006ff */
[----:B------:R-:W-:Y:S02]  /*1ad0*/  UMOV UR7, URZ ;  /* 0x000000ff00077c82 */ /* 0x000fe40008000000 */
[----:B------:R1:W2:Y:S01]  /*1ae0*/  SYNCS.PHASECHK.TRANS64.TRYWAIT P1, [UR4+0x20], R0 ;  /* 0x00002000ff0075a7 */ /* 0x0002a20008021104 */
[----:B------:R-:W-:Y:S08]  /*1af0*/  BRA.U !UP0, `(.L_x_25) ;  /* 0x0000000508107547 */ /* 0x000ff0000b800000 */
[----:B------:R-:W-:Y:S01]  /*1b00*/  UMOV UR13, URZ ;  /* 0x000000ff000d7c82 */ /* 0x000fe20008000000 */
[----:B------:R-:W-:-:S05]  /*1b10*/  UMOV UR6, UR22 ;  /* 0x0000001600067c82 */ /* 0x000fca0008000000 */
.L_x_33:
[----:B------:R-:W-:Y:S01]  /*1b20*/  ULEA UR33, UR6, UR21, 0x3 ;  /* 0x0000001506217291 */ /* 0x000fe2000f8e18ff */
[----:B--2---:R-:W-:Y:S01]  /*1b30*/  @!P4 MOV R2, 0x8000 ;  /* 0x000080000002c802 */ /* 0x004fe20000000f00 */
[----:B--23--:R-:W-:Y:S10]  /*1b40*/  @P1 BRA `(.L_x_26) ;  /* 0x00000000000c1947 */ /* 0x00cff40003800000 */
[----:B------:R-:W-:-:S04]  /*1b50*/  SHF.L.U32 R3, R12, 0x1f, RZ ;  /* 0x0000001f0c037819 */ /* 0x000fc800000006ff */
[----:B------:R-:W2:Y:S02]  /*1b60*/  SYNCS.PHASECHK.TRANS64.TRYWAIT P0, [UR33+0x20], R3 ;  /* 0x00002003ff0075a7 */ /* 0x000ea40008001121 */
[----:B--2---:R-:W-:Y:S05]  /*1b70*/  @!P0 BRA `(.L_x_27) ;  /* 0x00000060008c8947 */ /* 0x004fea0003800000 */
.L_x_26:
[----:B------:R2:W-:Y:S01]  /*1b80*/  @!P4 SYNCS.ARRIVE.TRANS64 RZ, [UR33], R2 ;  /* 0x00000002ffffc9a7 */ /* 0x0005e20008000021 */
[----:B------:R-:W-:-:S04]  /*1b90*/  ULOP3.LUT UR4, UR37, 0x2, URZ, 0xfc, !UPT ;  /* 0x0000000225047892 */ /* 0x000fc8000f8efcff */
[----:B------:R-:W-:-:S09]  /*1ba0*/  UISETP.NE.AND UP0, UPT, UR4, 0x2, UPT ;  /* 0x000000020400788c */ /* 0x000fd2000bf05270 */
[----:B------:R-:W-:Y:S05]  /*1bb0*/  BRA.U UP0, `(.L_x_28) ;  /* 0x0000000100047547 */ /* 0x000fea000b800000 */
[----:B------:R-:W-:Y:S05]  /*1bc0*/  BPT.TRAP 0x1 ;  /* 0x000000040000795c */ /* 0x000fea0000300000 */
.L_x_28:
[----:B------:R-:W-:Y:S04]  /*1bd0*/  BSSY.RECONVERGENT B0, `(.L_x_29) ;  /* 0x0000003000007945 */ /* 0x000fe80003800200 */
[----:B------:R-:W-:Y:S05]  /*1be0*/  @P3 BRA `(.L_x_30) ;  /* 0x0000000000043947 */ /* 0x000fea0003800000 */
[----:B------:R-:W-:Y:S05]  /*1bf0*/  BPT.TRAP 0x1 ;  /* 0x000000040000795c */ /* 0x000fea0000300000 */
.L_x_30:
[----:B------:R-:W-:Y:S05]  /*1c00*/  BSYNC.RECONVERGENT B0 ;  /* 0x0000000000007941 */ /* 0x000fea0003800200 */
.L_x_29:
[----:B------:R-:W-:Y:S01]  /*1c10*/  UIADD3 UR4, UPT, UPT, UR6, 0x1, URZ ;  /* 0x0000000106047890 */ /* 0x000fe2000fffe0ff */
[----:B------:R-:W-:Y:S01]  /*1c20*/  BSSY.RECONVERGENT B0, `(.L_x_31) ;  /* 0x000002c000007945 */ /* 0x000fe20003800200 */
[----:B------:R-:W-:Y:S02]  /*1c30*/  ELECT P0, URZ, PT ;  /* 0x0000000000ff782f */ /* 0x000fe40003800000 */
[----:B------:R-:W-:-:S04]  /*1c40*/  UISETP.NE.AND UP0, UPT, UR4, 0x4, UPT ;  /* 0x000000040400788c */ /* 0x000fc8000bf05270 */
[----:B------:R-:W-:Y:S02]  /*1c50*/  USEL UR5, URZ, 0x1, UP0 ;  /* 0x00000001ff057887 */ /* 0x000fe40008000000 */
[----:B------:R-:W-:-:S04]  /*1c60*/  USEL UR22, UR4, URZ, UP0 ;  /* 0x000000ff04167287 */ /* 0x000fc80008000000 */
[----:B------:R-:W-:Y:S01]  /*1c70*/  ULEA UR4, UR22, UR21, 0x3 ;  /* 0x0000001516047291 */ /* 0x000fe2000f8e18ff */
[----:B------:R-:W-:-:S04]  /*1c80*/  LOP3.LUT R12, R12, UR5, RZ, 0x3c, !PT ;  /* 0x000000050c0c7c12 */ /* 0x000fc8000f8e3cff */
[----:B-1----:R-:W-:-:S04]  /*1c90*/  SHF.L.U32 R0, R12, 0x1f, RZ ;  /* 0x0000001f0c007819 */ /* 0x002fc800000006ff */
[----:B------:R1:W3:Y:S01]  /*1ca0*/  SYNCS.PHASECHK.TRANS64.TRYWAIT P1, [UR4+0x20], R0 ;  /* 0x00002000ff0075a7 */ /* 0x0002e20008021104 */
[----:B------:R-:W-:Y:S05]  /*1cb0*/  @!P0 BRA `(.L_x_32) ;  /* 0x0000000000888947 */ /* 0x000fea0003800000 */
[----:B------:R-:W-:Y:S02]  /*1cc0*/  USHF.L.U32 UR7, UR6, 0xc, URZ ;  /* 0x0000000c06077899 */ /* 0x000fe400080006ff */
[----:B------:R-:W-:Y:S02]  /*1cd0*/  UIADD3 UR4, UP1, UPT, UR44, 0x80, URZ ;  /* 0x000000802c047890 */ /* 0x000fe4000ff3e0ff */
[----:B------:R-:W-:Y:S02]  /*1ce0*/  ULOP3.LUT UR24, UR7, UR39, URZ, 0xfc, !UPT ;  /* 0x0000002707187292 */ /* 0x000fe4000f8efcff */
[----:B------:R-:W-:Y:S02]  /*1cf0*/  ULOP3.LUT UR8, UR7, UR38, URZ, 0xfc, !UPT ;  /* 0x0000002607087292 */ /* 0x000fe4000f8efcff */
[----:B------:R-:W-:Y:S02]  /*1d00*/  ULEA UR24, UR24, UR21, 0x2 ;  /* 0x0000001518187291 */ /* 0x000fe4000f8e10ff */
[----:B------:R-:W-:-:S02]  /*1d10*/  USHF.L.U32 UR34, UR13, 0x6, URZ ;  /* 0x000000060d227899 */ /* 0x000fc400080006ff */
[----:B------:R-:W-:Y:S02]  /*1d20*/  UIADD3 UR14, UP0, UPT, UR44, 0x180, URZ ;  /* 0x000001802c0e7890 */ /* 0x000fe4000ff1e0ff */
[----:B------:R-:W-:Y:S02]  /*1d30*/  ULEA UR8, UR8, UR21, 0x2 ;  /* 0x0000001508087291 */ /* 0x000fe4000f8e10ff */
[----:B------:R-:W-:Y:S02]  /*1d40*/  UIADD3.X UR5, UPT, UPT, URZ, UR45, URZ, UP1, !UPT ;  /* 0x0000002dff057290 */ /* 0x000fe40008ffe4ff */
[----:B------:R-:W-:Y:S02]  /*1d50*/  UIADD3 UR32, UPT, UPT, UR24, 0x6800, URZ ;  /* 0x0000680018207890 */ /* 0x000fe4000fffe0ff */
[----:B------:R-:W-:Y:S02]  /*1d60*/  UPRMT UR7, URZ, 0x5410, UR30 ;  /* 0x00005410ff077896 */ /* 0x000fe4000800001e */
[----:B------:R-:W-:-:S02]  /*1d70*/  UIADD3 UR26, UPT, UPT, UR34, 0x20, URZ ;  /* 0x00000020221a7890 */ /* 0x000fc4000fffe0ff */
[----:B------:R-:W-:Y:S02]  /*1d80*/  UIADD3 UR24, UPT, UPT, UR24, 0x8800, URZ ;  /* 0x0000880018187890 */ /* 0x000fe4000fffe0ff */
[----:B------:R-:W-:Y:S02]  /*1d90*/  UIADD3.X UR15, UPT, UPT, URZ, UR45, URZ, UP0, !UPT ;  /* 0x0000002dff0f7290 */ /* 0x000fe400087fe4ff */
[----:B------:R-:W-:Y:S02]  /*1da0*/  UIADD3 UR16, UPT, UPT, UR8, 0x16800, URZ ;  /* 0x0001680008107890 */ /* 0x000fe4000fffe0ff */
[----:B------:R-:W-:Y:S02]  /*1db0*/  UPRMT UR23, URZ, 0x5410, UR29 ;  /* 0x00005410ff177896 */ /* 0x000fe4000800001d */
[----:B------:R-:W-:Y:S01]  /*1dc0*/  UIADD3 UR8, UPT, UPT, UR8, 0x18800, URZ ;  /* 0x0001880008087890 */ /* 0x000fe2000fffe0ff */
[----:B------:R-:W-:Y:S01]  /*1dd0*/  UMOV UR40, 0x0 ;  /* 0x0000000000287882 */ /* 0x000fe20000000000 */
[----:B------:R-:W-:Y:S01]  /*1de0*/  UMOV UR41, 0x10000000 ;  /* 0x1000000000297882 */ /* 0x000fe20000000000 */
[----:B------:R-:W-:Y:S01]  /*1df0*/  UMOV UR25, UR33 ;  /* 0x0000002100197c82 */ /* 0x000fe20008000000 */
[----:B------:R-:W-:Y:S01]  /*1e00*/  UMOV UR27, UR35 ;  /* 0x00000023001b7c82 */ /* 0x000fe20008000000 */
[----:B------:R-:W-:Y:S01]  /*1e10*/  UMOV UR28, UR36 ;  /* 0x00000024001c7c82 */ /* 0x000fe20008000000 */
[----:B------:R-:W-:Y:S01]  /*1e20*/  UMOV UR17, UR33 ;  /* 0x0000002100117c82 */ /* 0x000fe20008000000 */
[----:B------:R-:W-:Y:S01]  /*1e30*/  UMOV UR20, UR36 ;  /* 0x0000002400147c82 */ /* 0x000fe20008000000 */
[----:B------:R-:W-:Y:S01]  /*1e40*/  UMOV UR18, UR34 ;  /* 0x0000002200127c82 */ /* 0x000fe20008000000 */
[----:B------:R4:W-:Y:S01]  /*1e50*/  UTMALDG.3D.MULTICAST [UR32], [UR4], UR7, desc[UR40] ;  /* 0x00002820040073b4 */ /* 0x0009e20008011807 */
[----:B------:R-:W-:Y:S01]  /*1e60*/  UMOV UR9, UR33 ;  /* 0x0000002100097c82 */ /* 0x000fe20008000000 */
[----:B------:R-:W-:Y:S01]  /*1e70*/  UMOV UR11, UR19 ;  /* 0x00000013000b7c82 */ /* 0x000fe20008000000 */
[----:B------:R-:W-:Y:S01]  /*1e80*/  UMOV UR12, UR36 ;  /* 0x00000024000c7c82 */ /* 0x000fe20008000000 */
[----:B------:R-:W-:Y:S01]  /*1e90*/  UMOV UR10, UR26 ;  /* 0x0000001a000a7c82 */ /* 0x000fe20008000000 */
[----:B------:R4:W-:Y:S01]  /*1ea0*/  UTMALDG.3D.MULTICAST [UR24], [UR4], UR7, desc[UR40] ;  /* 0x00002818040073b4 */ /* 0x0009e20008011807 */
[----:B------:R4:W-:Y:S01]  /*1eb0*/  UTMALDG.3D.MULTICAST [UR16], [UR14], UR23, desc[UR40] ;  /* 0x000028100e0073b4 */ /* 0x0009e20008011817 */
[----:B------:R4:W-:Y:S02]  /*1ec0*/  UTMALDG.3D.MULTICAST [UR8], [UR14], UR23, desc[UR40] ;  /* 0x000028080e0073b4 */ /* 0x0009e40008011817 */
[----:B----4-:R-:W-:Y:S01]  /*1ed0*/  NOP ;  /* 0x0000000000007918 */ /* 0x010fe20000000000 */
.L_x_32:
[----:B------:R-:W-:Y:S05]  /*1ee0*/  BSYNC.RECONVERGENT B0 ;  /* 0x0000000000007941 */ /* 0x000fea0003800200 */
.L_x_31:
[----:B------:R-:W-:Y:S01]  /*1ef0*/  UIADD3 UR13, UPT, UPT, UR13, 0x1, URZ ;  /* 0x000000010d0d7890 */ /* 0x000fe2000fffe0ff */
[----:B------:R-:W-:Y:S01]  /*1f00*/  UMOV UR6, UR22 ;  /* 0x0000001600067c82 */ /* 0x000fe20008000000 */
[----:B------:R-:W-:Y:S02]  /*1f10*/  UMOV UR7, UR31 ;  /* 0x0000001f00077c82 */ /* 0x000fe40008000000 */
[----:B------:R-:W-:-:S09]  /*1f20*/  UISETP.NE.AND UP0, UPT, UR13, UR31, UPT ;  /* 0x0000001f0d00728c */ /* 0x000fd2000bf05270 */
[----:B------:R-:W-:Y:S05]  /*1f30*/  BRA.U UP0, `(.L_x_33) ;  /* 0xfffffff900f87547 */ /* 0x000fea000b83ffff */
.L_x_25:
[----:B------:R-:W-:Y:S01]  /*1f40*/  ULEA UR4, UR22, UR21, 0x3 ;  /* 0x0000001516047291 */ /* 0x000fe2000f8e18ff */
[----:B-1----:R-:W-:Y:S01]  /*1f50*/  SHF.L.U32 R0, R12, 0x1f, RZ ;  /* 0x0000001f0c007819 */ /* 0x002fe200000006ff */
[----:B------:R-:W-:Y:S01]  /*1f60*/  @!P2 SYNCS.ARRIVE.TRANS64.A1T0 RZ, [UR21+0x78], RZ ;  /* 0x000078ffffffa9a7 */ /* 0x000fe20008100015 */
[----:B------:R-:W-:-:S06]  /*1f70*/  UISETP.GT.AND UP0, UPT, UR50, UR49, UPT ;  /* 0x000000313200728c */ /* 0x000fcc000bf04270 */
[----:B--23--:R1:W2:Y:S03]  /*1f80*/  SYNCS.PHASECHK.TRANS64.TRYWAIT P1, [UR4+0x20], R0 ;  /* 0x00002000ff0075a7 */ /* 0x00c2a60008021104 */
[----:B------:R-:W-:Y:S05]  /*1f90*/  BRA.U !UP0, `(.L_x_34) ;  /* 0x00000005080c7547 */ /* 0x000fea000b800000 */
[----:B------:R-:W-:Y:S01]  /*1fa0*/  UIADD3 UR23, UPT, UPT, UR52, UR7, URZ ;  /* 0x0000000734177290 */ /* 0x000fe2000fffe0ff */
[----:B------:R-:W-:-:S11]  /*1fb0*/  UMOV UR6, UR22 ;  /* 0x0000001600067c82 */ /* 0x000fd60008000000 */
.L_x_42:
[----:B------:R-:W-:Y:S01]  /*1fc0*/  ULEA UR33, UR6, UR21, 0x3 ;  /* 0x0000001506217291 */ /* 0x000fe2000f8e18ff */
[----:B--2---:R-:W-:Y:S01]  /*1fd0*/  @!P4 MOV R2, 0x8000 ;  /* 0x000080000002c802 */ /* 0x004fe20000000f00 */
[----:B--23--:R-:W-:Y:S10]  /*1fe0*/  @P1 BRA `(.L_x_35) ;  /* 0x00000000000c1947 */ /* 0x00cff40003800000 */
[----:B------:R-:W-:-:S04]  /*1ff0*/  SHF.L.U32 R3, R12, 0x1f, RZ ;  /* 0x0000001f0c037819 */ /* 0x000fc800000006ff */
[----:B------:R-:W2:Y:S02]  /*2000*/  SYNCS.PHASECHK.TRANS64.TRYWAIT P0, [UR33+0x20], R3 ;  /* 0x00002003ff0075a7 */ /* 0x000ea40008001121 */
[----:B--2---:R-:W-:Y:S05]  /*2010*/  @!P0 BRA `(.L_x_36) ;  /* 0x0000005c007c8947 */ /* 0x004fea0003800000 */
.L_x_35:
[----:B------:R2:W-:Y:S01]  /*2020*/  @!P4 SYNCS.ARRIVE.TRANS64 RZ, [UR33], R2 ;  /* 0x00000002ffffc9a7 */ /* 0x0005e20008000021 */
[----:B------:R-:W-:-:S04]  /*2030*/  ULOP3.LUT UR4, UR37, 0x2, URZ, 0xfc, !UPT ;  /* 0x0000000225047892 */ /* 0x000fc8000f8efcff */
[----:B------:R-:W-:-:S09]  /*2040*/  UISETP.NE.AND UP0, UPT, UR4, 0x2, UPT ;  /* 0x000000020400788c */ /* 0x000fd2000bf05270 */
[----:B------:R-:W-:Y:S05]  /*2050*/  BRA.U UP0, `(.L_x_37) ;  /* 0x0000000100047547 */ /* 0x000fea000b800000 */
[----:B------:R-:W-:Y:S05]  /*2060*/  BPT.TRAP 0x1 ;  /* 0x000000040000795c */ /* 0x000fea0000300000 */
.L_x_37:
[----:B------:R-:W-:Y:S04]  /*2070*/  BSSY.RECONVERGENT B0, `(.L_x_38) ;  /* 0x0000003000007945 */ /* 0x000fe80003800200 */
[----:B------:R-:W-:Y:S05]  /*2080*/  @P3 BRA `(.L_x_39) ;  /* 0x0000000000043947 */ /* 0x000fea0003800000 */
[----:B------:R-:W-:Y:S05]  /*2090*/  BPT.TRAP 0x1 ;  /* 0x000000040000795c */ /* 0x000fea0000300000 */
.L_x_39:
[----:B------:R-:W-:Y:S05]  /*20a0*/  BSYNC.RECONVERGENT B0 ;  /* 0x0000000000007941 */ /* 0x000fea0003800200 */
.L_x_38:
        /* <DEDUP_REMOVED lines=33> */
[----:B------:R-:W-:Y:S01]  /*22c0*/  UTMALDG.3D.MULTICAST [UR32], [UR4], UR10, desc[UR40] ;  /* 0x00002820040073b4 */ /* 0x000fe2000801180a */
[----:B------:R-:W-:Y:S01]  /*22d0*/  UMOV UR17, UR33 ;  /* 0x0000002100117c82 */ /* 0x000fe20008000000 */
[----:B------:R-:W-:Y:S01]  /*22e0*/  UMOV UR20, UR36 ;  /* 0x0000002400147c82 */ /* 0x000fe20008000000 */
[----:B------:R-:W-:Y:S01]  /*22f0*/  UMOV UR18, UR34 ;  /* 0x0000002200127c82 */ /* 0x000fe20008000000 */
[----:B------:R-:W-:Y:S01]  /*2300*/  UMOV UR9, UR33 ;  /* 0x0000002100097c82 */ /* 0x000fe20008000000 */
[----:B------:R-:W-:Y:S01]  /*2310*/  UMOV UR11, UR19 ;  /* 0x00000013000b7c82 */ /* 0x000fe20008000000 */
[----:B------:R-:W-:Y:S01]  /*2320*/  UMOV UR12, UR36 ;  /* 0x00000024000c7c82 */ /* 0x000fe20008000000 */
[----:B------:R4:W-:Y:S01]  /*2330*/  UTMALDG.3D.MULTICAST [UR24], [UR4], UR10, desc[UR40] ;  /* 0x00002818040073b4 */ /* 0x0009e2000801180a */
[----:B------:R1:W-:Y:S01]  /*2340*/  UTMALDG.3D.MULTICAST [UR16], [UR14], UR13, desc[UR40] ;  /* 0x000028100e0073b4 */ /* 0x0003e2000801180d */
[----:B----4-:R-:W-:-:S02]  /*2350*/  UMOV UR10, UR26 ;  /* 0x0000001a000a7c82 */ /* 0x010fc40008000000 */
[----:B------:R1:W-:Y:S02]  /*2360*/  UTMALDG.3D.MULTICAST [UR8], [UR14], UR13, desc[UR40] ;  /* 0x000028080e0073b4 */ /* 0x0003e4000801180d */
[----:B-1----:R-:W-:Y:S01]  /*2370*/  NOP ;  /* 0x0000000000007918 */ /* 0x002fe20000000000 */
.L_x_41:
[----:B------:R-:W-:Y:S05]  /*2380*/  BSYNC.RECONVERGENT B0 ;  /* 0x0000000000007941 */ /* 0x000fea0003800200 */
.L_x_40:
[----:B------:R-:W-:Y:S01]  /*2390*/  UIADD3 UR7, UPT, UPT, UR7, 0x1, URZ ;  /* 0x0000000107077890 */ /* 0x000fe2000fffe0ff */
[----:B------:R-:W-:-:S03]  /*23a0*/  UMOV UR6, UR22 ;  /* 0x0000001600067c82 */ /* 0x000fc60008000000 */
[----:B------:R-:W-:-:S09]  /*23b0*/  UISETP.NE.AND UP0, UPT, UR7, UR23, UPT ;  /* 0x000000170700728c */ /* 0x000fd2000bf05270 */
[----:B------:R-:W-:Y:S05]  /*23c0*/  BRA.U UP0, `(.L_x_42) ;  /* 0xfffffff900fc7547 */ /* 0x000fea000b83ffff */
.L_x_34:
[C---:B------:R-:W-:Y:S01]  /*23d0*/  LEA R3, R11.reuse, UR21, 0x3 ;  /* 0x000000150b037c11 */ /* 0x040fe2000f8e18ff */
[----:B------:R-:W-:Y:S01]  /*23e0*/  NOP ;  /* 0x0000000000007918 */ /* 0x000fe20000000000 */
[----:B-1----:R-:W-:Y:S02]  /*23f0*/  SHF.L.U32 R0, R10, 0x1f, RZ ;  /* 0x0000001f0a007819 */ /* 0x002fe400000006ff */
[----:B------:R-:W-:Y:S02]  /*2400*/  LEA R4, R11, UR21, 0x4 ;  /* 0x000000150b047c11 */ /* 0x000fe4000f8e20ff */
[----:B------:R-:W1:Y:S02]  /*2410*/  SYNCS.PHASECHK.TRANS64.TRYWAIT P0, [R3+URZ+0x80], R0 ;  /* 0x00008000030075a7 */ /* 0x000e6400080011ff */
[----:B-1----:R-:W-:Y:S05]  /*2420*/  @!P0 BRA `(.L_x_43) ;  /* 0x0000005800908947 */ /* 0x002fea0003800000 */
.L_x_129:
[----:B------:R-:W4:Y:S01]  /*2430*/  LDS.128 R4, [R4+0x110] ;  /* 0x0001100004047984 */ /* 0x000f220000000c00 */
[----:B------:R-:W-:Y:S01]  /*2440*/  UISETP.GE.AND UP0, UPT, UR42, 0x1, UPT ;  /* 0x000000012a00788c */ /* 0x000fe2000bf06270 */
[----:B------:R-:W-:Y:S01]  /*2450*/  @!PT LDS RZ, [RZ] ;  /* 0x00000000fffff984 */ /* 0x000fe20000000800 */
[----:B------:R-:W-:Y:S01]  /*2460*/  @!PT LDS RZ, [RZ] ;  /* 0x00000000fffff984 */ /* 0x000fe20000000800 */
[----:B------:R-:W-:Y:S01]  /*2470*/  @!PT LDS RZ, [RZ] ;  /* 0x00000000fffff984 */ /* 0x000fe20000000800 */
[----:B------:R-:W-:Y:S01]  /*2480*/  @!PT LDS RZ, [RZ] ;  /* 0x00000000fffff984 */ /* 0x000fe20000000800 */
[----:B------:R1:W-:Y:S06]  /*2490*/  MEMBAR.ALL.CTA ;  /* 0x0000000000007992 */ /* 0x0003ec0000008000 */
[----:B-1----:R-:W1:Y:S01]  /*24a0*/  FENCE.VIEW.ASYNC.S ;  /* 0x00000000000073c6 */ /* 0x002e620000000000 */
[----:B----4-:R-:W-:-:S13]  /*24b0*/  LOP3.LUT P0, RZ, R6, 0x1, RZ, 0xc0, !PT ;  /* 0x0000000106ff7812 */ /* 0x010fda000780c0ff */
[----:B-1----:R-:W-:Y:S01]  /*24c0*/  VOTEU.ANY UP1, P0 ;  /* 0x0000000000ff7886 */ /* 0x002fe20000020100 */
[----:B------:R-:W-:-:S13]  /*24d0*/  PLOP3.LUT P0, PT, PT, PT, UP1, 0x80, 0x8 ;  /* 0x000000000008781c */ /* 0x000fda0003f0f018 */
[----:B------:R-:W-:Y:S02]  /*24e0*/  @P0 LOP3.LUT R0, R5, 0xffff, RZ, 0xc0, !PT ;  /* 0x0000ffff05000812 */ /* 0x000fe400078ec0ff */
[----:B--2---:R-:W-:Y:S02]  /*24f0*/  @P0 MOV R2, R4 ;  /* 0x0000000400020202 */ /* 0x004fe40000000f00 */
[----:B------:R-:W-:Y:S01]  /*2500*/  @P0 R2UR UR5, R0 ;  /* 0x00000000000502ca */ /* 0x000fe200000e0000 */
[----:B------:R-:W-:Y:S01]  /*2510*/  VIADD R0, R3, 0x90 ;  /* 0x0000009003007836 */ /* 0x000fe20000000000 */
[----:B------:R-:W-:Y:S02]  /*2520*/  @P0 SHF.R.U32.HI R4, RZ, 0x10, R5 ;  /* 0x00000010ff040819 */ /* 0x000fe40000011605 */
[----:B------:R-:W-:Y:S02]  /*2530*/  @P0 R2UR UR6, R2 ;  /* 0x00000000020602ca */ /* 0x000fe400000e0000 */
[----:B------:R-:W-:-:S02]  /*2540*/  PRMT R0, RZ, 0x654, R0 ;  /* 0x00000654ff007816 */ /* 0x000fc40000000000 */
[----:B------:R-:W-:Y:S02]  /*2550*/  @P0 R2UR UR4, R4 ;  /* 0x00000000040402ca */ /* 0x000fe400000e0000 */
[----:B------:R1:W-:Y:S03]  /*2560*/  SYNCS.ARRIVE.TRANS64.RED.A1T0 RZ, [R0+URZ], RZ ;  /* 0x000000ff00ff79a7 */ /* 0x0003e600081004ff */
[----:B------:R-:W-:-:S04]  /*2570*/  @UP1 UMOV UR43, UR5 ;  /* 0x00000005002b1c82 */ /* 0x000fc80008000000 */
[----:B------:R-:W-:-:S04]  /*2580*/  @UP1 UMOV UR46, UR6 ;  /* 0x00000006002e1c82 */ /* 0x000fc80008000000 */
[----:B------:R-:W-:Y:S01]  /*2590*/  @UP1 UMOV UR36, UR4 ;  /* 0x0000000400241c82 */ /* 0x000fe20008000000 */
[----:B------:R-:W-:Y:S05]  /*25a0*/  BRA.U !UP0, `(.L_x_44) ;  /* 0x0000000108d47547 */ /* 0x000fea000b800000 */
[----:B------:R-:W2:Y:S01]  /*25b0*/  LDCU.128 UR12, c[0x0][0xb10] ;  /* 0x00016200ff0c77ac */ /* 0x000ea20008000c00 */
[----:B------:R-:W4:Y:S01]  /*25c0*/  LDCU UR23, c[0x0][0xb20] ;  /* 0x00016400ff1777ac */ /* 0x000f220008000800 */
[----:B------:R-:W3:Y:S01]  /*25d0*/  LDCU UR20, c[0x0][0xb0c] ;  /* 0x00016180ff1477ac */ /* 0x000ee20008000800 */
[----:B------:R-:W1:Y:S01]  /*25e0*/  LDCU.64 UR8, c[0x0][0xb28] ;  /* 0x00016500ff0877ac */ /* 0x000e620008000a00 */
[----:B------:R-:W-:Y:S02]  /*25f0*/  UISETP.NE.AND UP3, UPT, UR42, 0x1, UPT ;  /* 0x000000012a00788c */ /* 0x000fe4000bf65270 */
[----:B--2---:R-:W-:Y:S02]  /*2600*/  UIMAD.WIDE.U32 UR6, UR47, UR15, URZ ;  /* 0x0000000f2f0672a5 */ /* 0x004fe4000f8e00ff */
[----:B------:R-:W-:Y:S02]  /*2610*/  UIMAD.WIDE.U32 UR4, UR48, UR12, URZ ;  /* 0x0000000c300472a5 */ /* 0x000fe4000f8e00ff */
[----:B------:R-:W-:-:S02]  /*2620*/  UISETP.NE.AND UP0, UPT, UR14, 0x1, UPT ;  /* 0x000000010e00788c */ /* 0x000fc4000bf05270 */
[----:B------:R-:W-:Y:S01]  /*2630*/  UIMAD.WIDE.U32 UR18, UR43, UR15, URZ ;  /* 0x0000000f2b1272a5 */ /* 0x000fe2000f8e00ff */
[----:B------:R-:W-:Y:S02]  /*2640*/  UMOV UR6, UR7 ;  /* 0x0000000700067c82 */ /* 0x000fe40008000000 */
[----:B------:R-:W-:Y:S01]  /*2650*/  UMOV UR4, UR5 ;  /* 0x0000000500047c82 */ /* 0x000fe20008000000 */
[----:B----4-:R-:W-:Y:S02]  /*2660*/  USHF.R.U32.HI UR6, URZ, UR23, UR6 ;  /* 0x00000017ff067299 */ /* 0x010fe40008011606 */
[----:B---3--:R-:W-:Y:S02]  /*2670*/  UISETP.NE.AND UP2, UPT, UR20, 0x1, UPT ;  /* 0x000000011400788c */ /* 0x008fe4000bf45270 */
[----:B------:R-:W-:Y:S02]  /*2680*/  USHF.R.U32.HI UR4, URZ, UR13, UR4 ;  /* 0x0000000dff047299 */ /* 0x000fe40008011604 */
[----:B------:R-:W-:-:S02]  /*2690*/  USEL UR5, UR47, UR6, !UP0 ;  /* 0x000000062f057287 */ /* 0x000fc4000c000000 */
[----:B------:R-:W-:Y:S02]  /*26a0*/  USEL UR6, UR48, UR4, !UP2 ;  /* 0x0000000430067287 */ /* 0x000fe4000d000000 */
[----:B-1----:R-:W-:Y:S01]  /*26b0*/  UIMAD.WIDE.U32 UR10, UR5, UR8, URZ ;  /* 0x00000008050a72a5 */ /* 0x002fe2000f8e00ff */
[----:B------:R-:W-:Y:S01]  /*26c0*/  UMOV UR4, UR19 ;  /* 0x0000001300047c82 */ /* 0x000fe20008000000 */
[----:B------:R-:W-:Y:S02]  /*26d0*/  UIMAD.WIDE.U32 UR16, UR46, UR12, URZ ;  /* 0x0000000c2e1072a5 */ /* 0x000fe4000f8e00ff */
[----:B------:R-:W-:-:S03]  /*26e0*/  UIMAD.WIDE.U32 UR18, UR6, UR8, URZ ;  /* 0x00000008061272a5 */ /* 0x000fc6000f8e00ff */
[----:B------:R-:W-:Y:S01]  /*26f0*/  UMOV UR10, UR11 ;  /* 0x0000000b000a7c82 */ /* 0x000fe20008000000 */
[----:B------:R-:W-:Y:S02]  /*2700*/  USHF.R.U32.HI UR4, URZ, UR23, UR4 ;  /* 0x00000017ff047299 */ /* 0x000fe40008011604 */
[----:B------:R-:W-:Y:S01]  /*2710*/  @UP3 USHF.R.U32.HI UR5, URZ, UR9, UR10 ;  /* 0x00000009ff053299 */ /* 0x000fe2000801160a */
[----:B------:R-:W-:Y:S01]  /*2720*/  UMOV UR16, UR17 ;  /* 0x0000001100107c82 */ /* 0x000fe20008000000 */
[----:B------:R-:W-:Y:S01]  /*2730*/  UMOV UR18, UR19 ;  /* 0x0000001300127c82 */ /* 0x000fe20008000000 */
[----:B------:R-:W-:Y:S02]  /*2740*/  USHF.R.U32.HI UR13, URZ, UR13, UR16 ;  /* 0x0000000dff0d7299 */ /* 0x000fe40008011610 */
[----:B------:R-:W-:Y:S02]  /*2750*/  USEL UR4, UR43, UR4, !UP0 ;  /* 0x000000042b047287 */ /* 0x000fe4000c000000 */
[----:B------:R-:W-:-:S02]  /*2760*/  @UP3 USHF.R.U32.HI UR6, URZ, UR9, UR18 ;  /* 0x00000009ff063299 */ /* 0x000fc40008011612 */
[----:B------:R-:W-:Y:S02]  /*2770*/  UIMAD UR7, UR42, UR5, URZ ;  /* 0x000000052a0772a4 */ /* 0x000fe4000f8e02ff */
[----:B------:R-:W-:Y:S02]  /*2780*/  USEL UR5, UR46, UR13, !UP2 ;  /* 0x0000000d2e057287 */ /* 0x000fe4000d000000 */
[----:B------:R-:W-:Y:S02]  /*2790*/  UIMAD UR10, UR42, UR6, URZ ;  /* 0x000000062a0a72a4 */ /* 0x000fe4000f8e02ff */
[----:B------:R-:W-:Y:S02]  /*27a0*/  UISETP.GE.AND UP0, UPT, UR4, UR7, UPT ;  /* 0x000000070400728c */ /* 0x000fe4000bf06270 */
[----:B------:R-:W-:Y:S02]  /*27b0*/  UIMAD.WIDE.U32 UR12, UR4, UR8, URZ ;  /* 0x00000008040c72a5 */ /* 0x000fe4000f8e00ff */
[----:B------:R-:W-:-:S02]  /*27c0*/  UISETP.GE.OR UP0, UPT, UR5, UR10, UP0 ;  /* 0x0000000a0500728c */ /* 0x000fc40008706670 */
        /* <DEDUP_REMOVED lines=19> */
.L_x_44:
[----:B------:R-:W2:Y:S02]  /*2900*/  LDCU UR4, c[0x0][0xb30] ;  /* 0x00016600ff0477ac */ /* 0x000ea40008000800 */
[----:B--2---:R-:W-:-:S09]  /*2910*/  UISETP.NE.AND UP0, UPT, UR4, 0x1, UPT ;  /* 0x000000010400788c */ /* 0x004fd2000bf05270 */
[----:B------:R-:W-:Y:S05]  /*2920*/  BRA.U UP0, `(.L_x_45) ;  /* 0x0000000100447547 */ /* 0x000fea000b800000 */
[----:B------:R-:W2:Y:S01]  /*2930*/  LDCU.128 UR8, c[0x0][0xb10] ;  /* 0x00016200ff0877ac */ /* 0x000ea20008000c00 */
[----:B------:R-:W4:Y:S01]  /*2940*/  LDCU UR12, c[0x0][0xb0c] ;  /* 0x00016180ff0c77ac */ /* 0x000f220008000800 */
[----:B------:R-:W1:Y:S01]  /*2950*/  LDCU UR13, c[0x0][0xb20] ;  /* 0x00016400ff0d77ac */ /* 0x000e620008000800 */
[----:B--2---:R-:W-:Y:S02]  /*2960*/  UIMAD.WIDE.U32 UR6, UR46, UR8, URZ ;  /* 0x000000082e0672a5 */ /* 0x004fe4000f8e00ff */
[----:B------:R-:W-:Y:S02]  /*2970*/  UIMAD.WIDE.U32 UR4, UR43, UR11, URZ ;  /* 0x0000000b2b0472a5 */ /* 0x000fe4000f8e00ff */
[----:B----4-:R-:W-:Y:S02]  /*2980*/  UISETP.NE.AND UP2, UPT, UR12, 0x1, UPT ;  /* 0x000000010c00788c */ /* 0x010fe4000bf45270 */
[----:B------:R-:W-:Y:S01]  /*2990*/  UISETP.NE.AND UP0, UPT, UR10, 0x1, UPT ;  /* 0x000000010a00788c */ /* 0x000fe2000bf05270 */
[----:B------:R-:W-:-:S02]  /*29a0*/  UMOV UR6, UR7 ;  /* 0x0000000700067c82 */ /* 0x000fc40008000000 */
[----:B------:R-:W-:Y:S01]  /*29b0*/  UMOV UR4, UR5 ;  /* 0x0000000500047c82 */ /* 0x000fe20008000000 */
[----:B------:R-:W-:Y:S02]  /*29c0*/  USHF.R.U32.HI UR9, URZ, UR9, UR6 ;  /* 0x00000009ff097299 */ /* 0x000fe40008011606 */
[----:B-1----:R-:W-:Y:S02]  /*29d0*/  USHF.R.U32.HI UR4, URZ, UR13, UR4 ;  /* 0x0000000dff047299 */ /* 0x002fe40008011604 */
[----:B------:R-:W-:Y:S02]  /*29e0*/  USEL UR5, UR46, UR9, !UP2 ;  /* 0x000000092e057287 */ /* 0x000fe4000d000000 */
[----:B------:R-:W-:-:S04]  /*29f0*/  USEL UR4, UR43, UR4, !UP0 ;  /* 0x000000042b047287 */ /* 0x000fc8000c000000 */
[----:B------:R-:W-:Y:S02]  /*2a00*/  UIADD3 UR6, UPT, UPT, UR5, -UR4, URZ ;  /* 0x8000000405067290 */ /* 0x000fe4000fffe0ff */
[----:B------:R-:W-:Y:S02]  /*2a10*/  UIADD3 UR4, UPT, UPT, -UR5, UR4, URZ ;  /* 0x0000000405047290 */ /* 0x000fe4000fffe1ff */
[----:B------:R-:W-:Y:S02]  /*2a20*/  UIMAD UR43, UR6, UR10, UR43 ;  /* 0x0000000a062b72a4 */ /* 0x000fe4000f8e022b */
[----:B------:R-:W-:-:S12]  /*2a30*/  UIMAD UR46, UR4, UR12, UR46 ;  /* 0x0000000c042e72a4 */ /* 0x000fd8000f8e022e */
.L_x_45:
[----:B------:R-:W-:Y:S01]  /*2a40*/  VIADD R11, R11, 0x1 ;  /* 0x000000010b0b7836 */ /* 0x000fe20000000000 */
[----:B------:R-:W-:Y:S02]  /*2a50*/  R2UR UR5, R56 ;  /* 0x00000000380572ca */ /* 0x000fe400000e0000 */
[----:B------:R-:W-:Y:S02]  /*2a60*/  R2UR UR4, R55 ;  /* 0x00000000370472ca */ /* 0x000fe400000e0000 */
[C---:B------:R-:W-:Y:S02]  /*2a70*/  ISETP.NE.AND P0, PT, R11.reuse, 0x2, PT ;  /* 0x000000020b00780c */ /* 0x040fe40003f05270 */
[----:B------:R-:W-:Y:S02]  /*2a80*/  PLOP3.LUT P2, PT, PT, PT, PT, 0x80, 0x8 ;  /* 0x000000000008781c */ /* 0x000fe40003f4f070 */
[----:B-1----:R-:W-:Y:S02]  /*2a90*/  SEL R0, RZ, 0x1, P0 ;  /* 0x00000001ff007807 */ /* 0x002fe40000000000 */
[----:B------:R-:W-:-:S02]  /*2aa0*/  SEL R11, R11, RZ, P0 ;  /* 0x000000ff0b0b7207 */ /* 0x000fc40000000000 */
[----:B------:R-:W-:Y:S01]  /*2ab0*/  LOP3.LUT R10, R10, R0, RZ, 0x3c, !PT ;  /* 0x000000000a0a7212 */ /* 0x000fe200078e3cff */
[----:B------:R-:W-:Y:S02]  /*2ac0*/  UIADD3 UR25, UPT, UPT, UR46, UR5, URZ ;  /* 0x000000052e197290 */ /* 0x000fe4000fffe0ff */
[----:B------:R-:W-:Y:S01]  /*2ad0*/  UIADD3 UR26, UPT, UPT, UR43, UR4, URZ ;  /* 0x000000042b1a7290 */ /* 0x000fe2000fffe0ff */
[----:B------:R-:W-:Y:S11]  /*2ae0*/  BRA.U UP1, `(.L_x_46) ;  /* 0xffffffed01987547 */ /* 0x000ff6000b83ffff */
[----:B------:R-:W-:Y:S01]  /*2af0*/  UIADD3 UR21, UPT, UPT, UR21, 0x20, URZ ;  /* 0x0000002015157890 */ /* 0x000fe2000fffe0ff */
[----:B------:R-:W-:-:S03]  /*2b00*/  SHF.L.U32 R2, R12, 0x1f, RZ ;  /* 0x0000001f0c027819 */ /* 0x000fc600000006ff */
[----:B------:R-:W-:-:S09]  /*2b10*/  ULEA UR4, UR22, UR21, 0x3 ;  /* 0x0000001516047291 */ /* 0x000fd2000f8e18ff */
[----:B------:R-:W1:Y:S02]  /*2b20*/  SYNCS.PHASECHK.TRANS64.TRYWAIT P0, [UR4], R2 ;  /* 0x00000002ff0075a7 */ /* 0x000e640008001104 */
[----:B-1----:R-:W-:Y:S05]  /*2b30*/  @!P0 BRA `(.L_x_47) ;  /* 0x0000005000e08947 */ /* 0x002fea0003800000 */
.L_x_131:
[----:B------:R-:W-:-:S04]  /*2b40*/  UIADD3 UR4, UPT, UPT, UR22, 0x1, URZ ;  /* 0x0000000116047890 */ /* 0x000fc8000fffe0ff */
[----:B------:R-:W-:-:S04]  /*2b50*/  UISETP.NE.AND UP0, UPT, UR4, 0x4, UPT ;  /* 0x000000040400788c */ /* 0x000fc8000bf05270 */
[----:B------:R-:W-:Y:S02]  /*2b60*/  USEL UR6, URZ, 0x1, UP0 ;  /* 0x00000001ff067887 */ /* 0x000fe40008000000 */
[----:B------:R-:W-:-:S04]  /*2b70*/  USEL UR4, UR4, URZ, UP0 ;  /* 0x000000ff04047287 */ /* 0x000fc80008000000 */
[----:B------:R-:W-:Y:S01]  /*2b80*/  ULEA UR5, UR4, UR21, 0x3 ;  /* 0x0000001504057291 */ /* 0x000fe2000f8e18ff */
[----:B-1----:R-:W-:-:S04]  /*2b90*/  LOP3.LUT R2, R12, UR6, RZ, 0x3c, !PT ;  /* 0x000000060c027c12 */ /* 0x002fc8000f8e3cff */
[----:B------:R-:W-:-:S04]  /*2ba0*/  SHF.L.U32 R3, R2, 0x1f, RZ ;  /* 0x0000001f02037819 */ /* 0x000fc800000006ff */
[----:B------:R-:W1:Y:S02]  /*2bb0*/  SYNCS.PHASECHK.TRANS64.TRYWAIT P0, [UR5], R3 ;  /* 0x00000003ff0075a7 */ /* 0x000e640008001105 */
[----:B-1----:R-:W-:Y:S05]  /*2bc0*/  @!P0 BRA `(.L_x_48) ;  /* 0x0000005000d48947 */ /* 0x002fea0003800000 */
.L_x_133:
[----:B------:R-:W-:-:S04]  /*2bd0*/  UIADD3 UR4, UPT, UPT, UR4, 0x1, URZ ;  /* 0x0000000104047890 */ /* 0x000fc8000fffe0ff */
[----:B------:R-:W-:-:S04]  /*2be0*/  UISETP.NE.AND UP0, UPT, UR4, 0x4, UPT ;  /* 0x000000040400788c */ /* 0x000fc8000bf05270 */
[----:B------:R-:W-:Y:S02]  /*2bf0*/  USEL UR6, URZ, 0x1, UP0 ;  /* 0x00000001ff067887 */ /* 0x000fe40008000000 */
[----:B------:R-:W-:-:S04]  /*2c00*/  USEL UR4, UR4, URZ, UP0 ;  /* 0x000000ff04047287 */ /* 0x000fc80008000000 */
[----:B------:R-:W-:Y:S01]  /*2c10*/  ULEA UR5, UR4, UR21, 0x3 ;  /* 0x0000001504057291 */ /* 0x000fe2000f8e18ff */
[----:B------:R-:W-:-:S04]  /*2c20*/  LOP3.LUT R2, R2, UR6, RZ, 0x3c, !PT ;  /* 0x0000000602027c12 */ /* 0x000fc8000f8e3cff */
[----:B-1----:R-:W-:-:S04]  /*2c30*/  SHF.L.U32 R3, R2, 0x1f, RZ ;  /* 0x0000001f02037819 */ /* 0x002fc800000006ff */
[----:B------:R-:W1:Y:S02]  /*2c40*/  SYNCS.PHASECHK.TRANS64.TRYWAIT P0, [UR5], R3 ;  /* 0x00000003ff0075a7 */ /* 0x000e640008001105 */
[----:B-1----:R-:W-:Y:S05]  /*2c50*/  @!P0 BRA `(.L_x_49) ;  /* 0x0000005000c88947 */ /* 0x002fea0003800000 */
.L_x_135:
[----:B------:R-:W-:-:S04]  /*2c60*/  UIADD3 UR4, UPT, UPT, UR4, 0x1, URZ ;  /* 0x0000000104047890 */ /* 0x000fc8000fffe0ff */
[----:B------:R-:W-:-:S04]  /*2c70*/  UISETP.NE.AND UP0, UPT, UR4, 0x4, UPT ;  /* 0x000000040400788c */ /* 0x000fc8000bf05270 */
[----:B------:R-:W-:Y:S02]  /*2c80*/  USEL UR5, URZ, 0x1, UP0 ;  /* 0x00000001ff057887 */ /* 0x000fe40008000000 */
[----:B------:R-:W-:-:S04]  /*2c90*/  USEL UR4, UR4, URZ, UP0 ;  /* 0x000000ff04047287 */ /* 0x000fc80008000000 */
[----:B------:R-:W-:Y:S01]  /*2ca0*/  ULEA UR4, UR4, UR21, 0x3 ;  /* 0x0000001504047291 */ /* 0x000fe2000f8e18ff */
[----:B------:R-:W-:-:S04]  /*2cb0*/  LOP3.LUT R2, R2, UR5, RZ, 0x3c, !PT ;  /* 0x0000000502027c12 */ /* 0x000fc8000f8e3cff */
[----:B------:R-:W-:Y:S01]  /*2cc0*/  SHF.L.U32 R2, R2, 0x1f, RZ ;  /* 0x0000001f02027819 */ /* 0x000fe200000006ff */
[----:B-1----:R-:W-:-:S07]  /*2cd0*/  IMAD.U32 R0, RZ, RZ, UR4 ;  /* 0x00000004ff007e24 */ /* 0x002fce000f8e00ff */
.L_x_50:
[----:B-1----:R1:W2:Y:S02]  /*2ce0*/  SYNCS.PHASECHK.TRANS64.TRYWAIT P0, [R0+URZ], R2 ;  /* 0x00000002000075a7 */ /* 0x0022a400080011ff */
[----:B--2---:R-:W-:Y:S05]  /*2cf0*/  @!P0 NANOSLEEP.SYNCS 0x989680 ;  /* 0x009896800000895d */ /* 0x004fea0003900000 */
[----:B------:R-:W2:Y:S02]  /*2d00*/  @!P0 SYNCS.PHASECHK.TRANS64 P0, [R0+URZ], R2 ;  /* 0x00000002000085a7 */ /* 0x000ea400080010ff */
[----:B--2---:R-:W-:Y:S05]  /*2d10*/  @P0 EXIT ;  /* 0x000000000000094d */ /* 0x004fea0003800000 */
[----:B------:R-:W-:Y:S05]  /*2d20*/  BRA `(.L_x_50) ;  /* 0xfffffffc00ec7947 */ /* 0x000fea000383ffff */
.L_x_22:
[----:B------:R-:W-:-:S04]  /*2d30*/  UISETP.NE.AND UP0, UPT, UR54, URZ, UPT ;  /* 0x000000ff3600728c */ /* 0x000fc8000bf05270 */
[----:B------:R-:W-:-:S09]  /*2d40*/  UISETP.NE.OR UP0, UPT, UR22, 0x1, UP0 ;  /* 0x000000011600788c */ /* 0x000fd20008705670 */
[----:B------:R-:W-:Y:S05]  /*2d50*/  BRA.U UP0, `(.L_x_51) ;  /* 0x0000000500487547 */ /* 0x000fea000b800000 */
[----:B------:R-:W-:Y:S01]  /*2d60*/  ISETP.GE.U32.AND P2, PT, R0, 0x4, PT ;  /* 0x000000040000780c */ /* 0x000fe20003f46070 */
[----:B------:R-:W-:Y:S01]  /*2d70*/  IMAD.MOV.U32 R12, RZ, RZ, 0x1 ;  /* 0x00000001ff0c7424 */ /* 0x000fe200078e00ff */
[----:B------:R-:W-:Y:S02]  /*2d80*/  CS2R R10, SRZ ;  /* 0x00000000000a7805 */ /* 0x000fe4000001ff00 */
[----:B------:R-:W-:Y:S01]  /*2d90*/  CS2R R8, SRZ ;  /* 0x0000000000087805 */ /* 0x000fe2000001ff00 */
[----:B------:R-:W-:Y:S01]  /*2da0*/  UMOV UR6, 0x400 ;  /* 0x0000040000067882 */ /* 0x000fe20000000000 */
[----:B------:R-:W-:Y:S01]  /*2db0*/  UMOV UR5, URZ ;  /* 0x000000ff00057c82 */ /* 0x000fe20008000000 */
[----:B------:R-:W-:-:S12]  /*2dc0*/  ULEA UR6, UR54, UR6, 0x18 ;  /* 0x0000000636067291 */ /* 0x000fd8000f8ec0ff */
.L_x_55:
[----:B------:R-:W-:Y:S02]  /*2dd0*/  LEA R2, R8, UR6, 0x3 ;  /* 0x0000000608027c11 */ /* 0x000fe4000f8e18ff */
[----:B------:R-:W-:-:S03]  /*2de0*/  SHF.L.U32 R4, R9, 0x1f, RZ ;  /* 0x0000001f09047819 */ /* 0x000fc600000006ff */
[----:B------:R-:W-:Y:S01]  /*2df0*/  VIADD R5, R2, 0xf0 ;  /* 0x000000f002057836 */ /* 0x000fe20000000000 */
[----:B------:R-:W2:Y:S02]  /*2e00*/  SYNCS.PHASECHK.TRANS64.TRYWAIT P0, [R2+URZ+0xe0], R4 ;  /* 0x0000e004020075a7 */ /* 0x000ea400080011ff */
[----:B--2---:R-:W-:Y:S05]  /*2e10*/  @!P0 BRA `(.L_x_52) ;  /* 0x0000005000708947 */ /* 0x004fea0003800000 */
.L_x_136:
[----:B------:R-:W-:Y:S01]  /*2e20*/  ULEA UR4, UR5, UR6, 0x3 ;  /* 0x0000000605047291 */ /* 0x000fe2000f8e18ff */
[----:B--2---:R-:W-:Y:S01]  /*2e30*/  PRMT R2, RZ, 0x654, R5 ;  /* 0x00000654ff027816 */ /* 0x004fe20000000005 */
[----:B------:R-:W-:Y:S01]  /*2e40*/  @!P2 IMAD.MOV.U32 R4, RZ, RZ, 0x10 ;  /* 0x00000010ff04a424 */ /* 0x000fe200078e00ff */
[----:B------:R-:W-:Y:S01]  /*2e50*/  SHF.L.U32 R5, R12, 0x1f, RZ ;  /* 0x0000001f0c057819 */ /* 0x000fe200000006ff */
[----:B------:R-:W-:Y:S01]  /*2e60*/  UIADD3 UR7, UPT, UPT, UR4, 0x80, URZ ;  /* 0x0000008004077890 */ /* 0x000fe2000fffe0ff */
[----:B------:R2:W-:Y:S05]  /*2e70*/  SYNCS.ARRIVE.TRANS64.RED.A1T0 RZ, [R2+URZ], RZ ;  /* 0x000000ff02ff79a7 */ /* 0x0005ea00081004ff */
[----:B------:R-:W-:Y:S01]  /*2e80*/  IMAD.U32 R6, RZ, RZ, UR7 ;  /* 0x00000007ff067e24 */ /* 0x000fe2000f8e00ff */
[----:B------:R-:W3:Y:S04]  /*2e90*/  SYNCS.PHASECHK.TRANS64.TRYWAIT P0, [UR4+0x90], R5 ;  /* 0x00009005ff0075a7 */ /* 0x000ee80008001104 */
[----:B------:R-:W-:Y:S01]  /*2ea0*/  PRMT R6, R0, 0x654, R6 ;  /* 0x0000065400067816 */ /* 0x000fe20000000006 */
[----:B--23--:R-:W-:Y:S06]  /*2eb0*/  @!P0 BRA `(.L_x_53) ;  /* 0x00000050005c8947 */ /* 0x00cfec0003800000 */
.L_x_138:
[----:B------:R-:W-:Y:S01]  /*2ec0*/  ULEA UR8, UR5, UR6, 0x4 ;  /* 0x0000000605087291 */ /* 0x000fe2000f8e20ff */
[----:B------:R-:W-:Y:S01]  /*2ed0*/  SEL R3, R6, R3, !P2 ;  /* 0x0000000306037207 */ /* 0x000fe20005000000 */
[----:B------:R-:W-:Y:S01]  /*2ee0*/  UIADD3 UR9, UPT, UPT, UR4, 0x80, URZ ;  /* 0x0000008004097890 */ /* 0x000fe2000fffe0ff */
[----:B--2---:R-:W-:Y:S01]  /*2ef0*/  LEA R2, R11, UR6, 0x3 ;  /* 0x000000060b027c11 */ /* 0x004fe2000f8e18ff */
[----:B------:R-:W-:Y:S01]  /*2f00*/  UIADD3 UR8, UPT, UPT, UR8, 0x110, URZ ;  /* 0x0000011008087890 */ /* 0x000fe2000fffe0ff */
[----:B------:R2:W-:Y:S01]  /*2f10*/  @!P2 SYNCS.ARRIVE.TRANS64.RED RZ, [R3+URZ], R4 ;  /* 0x0000000403ffa9a7 */ /* 0x0005e200080004ff */
[----:B------:R-:W-:Y:S01]  /*2f20*/  UIADD3 UR4, UPT, UPT, UR5, 0x1, URZ ;  /* 0x0000000105047890 */ /* 0x000fe2000fffe0ff */
[----:B------:R-:W-:-:S03]  /*2f30*/  VIADD R8, R8, 0x1 ;  /* 0x0000000108087836 */ /* 0x000fc60000000000 */
[----:B------:R-:W-:Y:S02]  /*2f40*/  UISETP.NE.AND UP0, UPT, UR4, 0x2, UPT ;  /* 0x000000020400788c */ /* 0x000fe4000bf05270 */
[----:B------:R-:W-:Y:S01]  /*2f50*/  ISETP.NE.AND P0, PT, R8, 0x2, PT ;  /* 0x000000020800780c */ /* 0x000fe20003f05270 */
[----:B------:R-:W-:Y:S06]  /*2f60*/  UGETNEXTWORKID.BROADCAST [UR8], [UR9] ;  /* 0x00000000080073ca */ /* 0x000fec0008000100 */
[----:B------:R-:W-:Y:S02]  /*2f70*/  USEL UR7, URZ, 0x1, UP0 ;  /* 0x00000001ff077887 */ /* 0x000fe40008000000 */
[----:B------:R-:W-:-:S04]  /*2f80*/  USEL UR5, UR4, URZ, UP0 ;  /* 0x000000ff04057287 */ /* 0x000fc80008000000 */
[----:B------:R-:W-:Y:S02]  /*2f90*/  LOP3.LUT R12, R12, UR7, RZ, 0x3c, !PT ;  /* 0x000000070c0c7c12 */ /* 0x000fe4000f8e3cff */
[----:B--2---:R-:W-:-:S04]  /*2fa0*/  SHF.L.U32 R4, R10, 0x1f, RZ ;  /* 0x0000001f0a047819 */ /* 0x004fc800000006ff */
[----:B------:R-:W2:Y:S02]  /*2fb0*/  SYNCS.PHASECHK.TRANS64.TRYWAIT P1, [R2+URZ+0x80], R4 ;  /* 0x00008004020075a7 */ /* 0x000ea400080211ff */
[----:B--2---:R-:W-:Y:S05]  /*2fc0*/  @!P1 BRA `(.L_x_54) ;  /* 0x0000005000309947 */ /* 0x004fea0003800000 */
.L_x_139:
[C---:B--2---:R-:W-:Y:S01]  /*2fd0*/  LEA R4, R11.reuse, UR6, 0x4 ;  /* 0x000000060b047c11 */ /* 0x044fe2000f8e20ff */
[----:B------:R-:W-:Y:S01]  /*2fe0*/  VIADD R2, R2, 0x90 ;  /* 0x0000009002027836 */ /* 0x000fe20000000000 */
[----:B------:R-:W-:Y:S01]  /*2ff0*/  SEL R8, R8, RZ, P0 ;  /* 0x000000ff08087207 */ /* 0x000fe20000000000 */
[----:B------:R-:W-:-:S03]  /*3000*/  VIADD R11, R11, 0x1 ;  /* 0x000000010b0b7836 */ /* 0x000fc60000000000 */
[----:B------:R-:W2:Y:S01]  /*3010*/  LDS.128 R4, [R4+0x110] ;  /* 0x0001100004047984 */ /* 0x000ea20000000c00 */
[----:B------:R-:W-:Y:S02]  /*3020*/  PRMT R2, RZ, 0x654, R2 ;  /* 0x00000654ff027816 */ /* 0x000fe40000000002 */
[C---:B------:R-:W-:Y:S01]  /*3030*/  ISETP.NE.AND P1, PT, R11.reuse, 0x2, PT ;  /* 0x000000020b00780c */ /* 0x040fe20003f25270 */
[----:B------:R-:W-:Y:S01]  /*3040*/  @!PT LDS RZ, [RZ] ;  /* 0x00000000fffff984 */ /* 0x000fe20000000800 */
[----:B------:R-:W-:Y:S01]  /*3050*/  @!PT LDS RZ, [RZ] ;  /* 0x00000000fffff984 */ /* 0x000fe20000000800 */
[----:B------:R-:W-:Y:S01]  /*3060*/  @!PT LDS RZ, [RZ] ;  /* 0x00000000fffff984 */ /* 0x000fe20000000800 */
[----:B------:R-:W-:Y:S01]  /*3070*/  @!PT LDS RZ, [RZ] ;  /* 0x00000000fffff984 */ /* 0x000fe20000000800 */
[----:B------:R3:W-:Y:S06]  /*3080*/  MEMBAR.ALL.CTA ;  /* 0x0000000000007992 */ /* 0x0007ec0000008000 */
[----:B---3--:R-:W3:Y:S01]  /*3090*/  FENCE.VIEW.ASYNC.S ;  /* 0x00000000000073c6 */ /* 0x008ee20000000000 */
[----:B------:R-:W-:Y:S01]  /*30a0*/  SEL R11, R11, RZ, P1 ;  /* 0x000000ff0b0b7207 */ /* 0x000fe20000800000 */
[----:B---3--:R3:W-:Y:S01]  /*30b0*/  SYNCS.ARRIVE.TRANS64.RED.A1T0 RZ, [R2+URZ], RZ ;  /* 0x000000ff02ff79a7 */ /* 0x0087e200081004ff */
[----:B--2---:R-:W-:-:S02]  /*30c0*/  LOP3.LUT P3, RZ, R6, 0x1, RZ, 0xc0, !PT ;  /* 0x0000000106ff7812 */ /* 0x004fc4000786c0ff */
[----:B------:R-:W-:-:S04]  /*30d0*/  SEL R4, RZ, 0x1, P1 ;  /* 0x00000001ff047807 */ /* 0x000fc80000800000 */
[----:B------:R-:W-:Y:S02]  /*30e0*/  LOP3.LUT R10, R10, R4, RZ, 0x3c, !PT ;  /* 0x000000040a0a7212 */ /* 0x000fe400078e3cff */
[----:B---3--:R-:W-:-:S04]  /*30f0*/  SEL R2, RZ, 0x1, P0 ;  /* 0x00000001ff027807 */ /* 0x008fc80000000000 */
[----:B------:R-:W-:Y:S01]  /*3100*/  LOP3.LUT R9, R9, R2, RZ, 0x3c, !PT ;  /* 0x0000000209097212 */ /* 0x000fe200078e3cff */
[----:B------:R-:W-:Y:S06]  /*3110*/  @P3 BRA `(.L_x_55) ;  /* 0xfffffffc002c3947 */ /* 0x000fec000383ffff */
[----:B------:R-:W-:Y:S01]  /*3120*/  ULEA UR4, UR5, UR6, 0x3 ;  /* 0x0000000605047291 */ /* 0x000fe2000f8e18ff */
[----:B------:R-:W-:-:S08]  /*3130*/  SHF.L.U32 R2, R12, 0x1f, RZ ;  /* 0x0000001f0c027819 */ /* 0x000fd000000006ff */
[----:B------:R-:W2:Y:S02]  /*3140*/  SYNCS.PHASECHK.TRANS64 P0, [UR4+0x90], R2 ;  /* 0x00009002ff0075a7 */ /* 0x000ea40008001004 */
[----:B--2---:R-:W-:Y:S05]  /*3150*/  @P0 BRA `(.L_x_56) ;  /* 0x0000000000080947 */ /* 0x004fea0003800000 */
[----:B------:R-:W2:Y:S02]  /*3160*/  SYNCS.PHASECHK.TRANS64.TRYWAIT P0, [UR4+0x90], R2 ;  /* 0x00009002ff0075a7 */ /* 0x000ea40008001104 */
[----:B--2---:R-:W-:Y:S05]  /*3170*/  @!P0 BRA `(.L_x_57) ;  /* 0x0000004c00d88947 */ /* 0x004fea0003800000 */
.L_x_56:
[----:B------:R-:W-:-:S04]  /*3180*/  UIADD3 UR7, UPT, UPT, UR5, 0x1, URZ ;  /* 0x0000000105077890 */ /* 0x000fc8000fffe0ff */
[----:B------:R-:W-:-:S04]  /*3190*/  UISETP.NE.AND UP0, UPT, UR7, 0x2, UPT ;  /* 0x000000020700788c */ /* 0x000fc8000bf05270 */
[----:B------:R-:W-:Y:S02]  /*31a0*/  USEL UR8, URZ, 0x1, UP0 ;  /* 0x00000001ff087887 */ /* 0x000fe40008000000 */
[----:B------:R-:W-:-:S04]  /*31b0*/  USEL UR7, UR7, URZ, UP0 ;  /* 0x000000ff07077287 */ /* 0x000fc80008000000 */
[----:B------:R-:W-:Y:S01]  /*31c0*/  ULEA UR7, UR7, UR6, 0x3 ;  /* 0x0000000607077291 */ /* 0x000fe2000f8e18ff */
[----:B--2---:R-:W-:-:S04]  /*31d0*/  LOP3.LUT R2, R12, UR8, RZ, 0x3c, !PT ;  /* 0x000000080c027c12 */ /* 0x004fc8000f8e3cff */
[----:B------:R-:W-:-:S04]  /*31e0*/  SHF.L.U32 R0, R2, 0x1f, RZ ;  /* 0x0000001f02007819 */ /* 0x000fc800000006ff */
[----:B------:R-:W2:Y:S02]  /*31f0*/  SYNCS.PHASECHK.TRANS64 P0, [UR7+0x90], R0 ;  /* 0x00009000ff0075a7 */ /* 0x000ea40008001007 */
[----:B-12---:R-:W-:Y:S05]  /*3200*/  @P0 EXIT ;  /* 0x000000000000094d */ /* 0x006fea0003800000 */
[----:B------:R-:W-:Y:S02]  /*3210*/  SHF.L.U32 R2, R2, 0x1f, RZ ;  /* 0x0000001f02027819 */ /* 0x000fe400000006ff */
[----:B------:R-:W-:-:S07]  /*3220*/  MOV R0, UR7 ;  /* 0x0000000700007c02 */ /* 0x000fce0008000f00 */
.L_x_58:
[----:B-1----:R1:W2:Y:S02]  /*3230*/  SYNCS.PHASECHK.TRANS64.TRYWAIT P0, [R0+URZ+0x90], R2 ;  /* 0x00009002000075a7 */ /* 0x0022a400080011ff */
[----:B--2---:R-:W-:Y:S05]  /*3240*/  @!P0 NANOSLEEP.SYNCS 0x989680 ;  /* 0x009896800000895d */ /* 0x004fea0003900000 */
[----:B------:R-:W2:Y:S02]  /*3250*/  @!P0 SYNCS.PHASECHK.TRANS64 P0, [R0+URZ+0x90], R2 ;  /* 0x00009002000085a7 */ /* 0x000ea400080010ff */
[----:B--2---:R-:W-:Y:S05]  /*3260*/  @P0 EXIT ;  /* 0x000000000000094d */ /* 0x004fea0003800000 */
[----:B------:R-:W-:Y:S05]  /*3270*/  BRA `(.L_x_58) ;  /* 0xfffffffc00ec7947 */ /* 0x000fea000383ffff */
.L_x_51:
[----:B------:R-:W-:Y:S05]  /*3280*/  BRA.U UP4, `(.L_x_59) ;  /* 0x0000001104447547 */ /* 0x000fea000b800000 */
[----:B------:R-:W-:Y:S01]  /*3290*/  UMOV UR4, 0x40 ;  /* 0x0000004000047882 */ /* 0x000fe20000000000 */
[----:B------:R-:W-:Y:S01]  /*32a0*/  NOP ;  /* 0x0000000000007918 */ /* 0x000fe20000000000 */
[----:B------:R-:W-:Y:S01]  /*32b0*/  ULEA UR5, UR54, UR4, 0x18 ;  /* 0x0000000436057291 */ /* 0x000fe2000f8ec0ff */
[----:B------:R-:W-:Y:S02]  /*32c0*/  UMOV UR6, 0x400 ;  /* 0x0000040000067882 */ /* 0x000fe40000000000 */
[----:B------:R-:W-:-:S06]  /*32d0*/  ULEA UR6, UR54, UR6, 0x18 ;  /* 0x0000000636067291 */ /* 0x000fcc000f8ec0ff */
[----:B------:R-:W2:Y:S02]  /*32e0*/  LDS.U8 R0, [UR5+0x1c] ;  /* 0x00001c05ff007984 */ /* 0x000ea40008000000 */
[----:B--2---:R-:W-:-:S13]  /*32f0*/  ISETP.NE.AND P0, PT, R0, RZ, PT ;  /* 0x000000ff0000720c */ /* 0x004fda0003f05270 */
[----:B------:R-:W-:Y:S05]  /*3300*/  @P0 BRA `(.L_x_60) ;  /* 0x0000000000580947 */ /* 0x000fea0003800000 */
[----:B------:R-:W-:-:S13]  /*3310*/  ELECT P0, URZ, PT ;  /* 0x0000000000ff782f */ /* 0x000fda0003800000 */
[----:B------:R-:W-:Y:S05]  /*3320*/  @!P0 BRA `(.L_x_61) ;  /* 0x0000000000608947 */ /* 0x000fea0003800000 */
[----:B------:R-:W-:Y:S01]  /*3330*/  UMOV UR4, 0x10 ;  /* 0x0000001000047882 */ /* 0x000fe20000000000 */
[----:B------:R-:W-:Y:S01]  /*3340*/  HFMA2 R0, -RZ, RZ, 0, 5.9604644775390625e-08 ;  /* 0x00000001ff007431 */ /* 0x000fe200000001ff */
[----:B------:R-:W-:-:S03]  /*3350*/  MOV R3, 0xffff ;  /* 0x0000ffff00037802 */ /* 0x000fc60000000f00 */
[----:B------:R-:W-:Y:S04]  /*3360*/  DEPBAR.LE SB2, 0x36 ;  /* 0x0000ad800000791a */ /* 0x000fe80000000000 */
[----:B------:R-:W2:Y:S02]  /*3370*/  UTCATOMSWS.FIND_AND_SET.ALIGN UP0, UR4, UR4 ;  /* 0x00000004000475e3 */ /* 0x000ea40008000800 */
[----:B--2---:R-:W-:Y:S01]  /*3380*/  MOV R4, UR4 ;  /* 0x0000000400047c02 */ /* 0x004fe20008000f00 */
[----:B------:R-:W-:Y:S06]  /*3390*/  BRA.U UP0, `(.L_x_62) ;  /* 0x0000000100187547 */ /* 0x000fec000b800000 */
.L_x_63:
[----:B------:R-:W-:Y:S05]  /*33a0*/  NANOSLEEP 0x64 ;  /* 0x000000640000795d */ /* 0x000fea0003800000 */
[----:B------:R-:W-:-:S05]  /*33b0*/  UMOV UR4, 0x10 ;  /* 0x0000001000047882 */ /* 0x000fca0000000000 */
[----:B------:R-:W-:Y:S04]  /*33c0*/  DEPBAR.LE SB2, 0x36 ;  /* 0x0000ad800000791a */ /* 0x000fe80000000000 */
[----:B------:R-:W2:Y:S02]  /*33d0*/  UTCATOMSWS.FIND_AND_SET.ALIGN UP0, UR4, UR4 ;  /* 0x00000004000475e3 */ /* 0x000ea40008000800 */
[----:B--2---:R-:W-:Y:S01]  /*33e0*/  MOV R4, UR4 ;  /* 0x0000000400047c02 */ /* 0x004fe20008000f00 */
[----:B------:R-:W-:Y:S05]  /*33f0*/  BRA.U !UP0, `(.L_x_63) ;  /* 0xfffffffd08e87547 */ /* 0x000fea000b83ffff */
.L_x_62:
[-C--:B------:R-:W-:Y:S02]  /*3400*/  SHF.L.U32 R3, R3, R4.reuse, RZ ;  /* 0x0000000403037219 */ /* 0x080fe400000006ff */
[----:B------:R-:W-:Y:S01]  /*3410*/  SHF.L.U32 R0, R0, R4, RZ ;  /* 0x0000000400007219 */ /* 0x000fe200000006ff */
[----:B------:R-:W-:Y:S02]  /*3420*/  IMAD.SHL.U32 R4, R4, 0x20, RZ ;  /* 0x0000002004047824 */ /* 0x000fe400078e00ff */
[----:B------:R2:W-:Y:S04]  /*3430*/  ATOMS.OR RZ, [UR5+0x14], R3 ;  /* 0x00001403ffff798c */ /* 0x0005e8000b000005 */
[----:B------:R2:W-:Y:S04]  /*3440*/  ATOMS.OR RZ, [UR5+0x18], R0 ;  /* 0x00001800ffff798c */ /* 0x0005e8000b000005 */
[----:B------:R2:W-:Y:S01]  /*3450*/  STS [UR6+0x130], R4 ;  /* 0x00013004ff007988 */ /* 0x0005e20008000806 */
[----:B------:R-:W-:Y:S05]  /*3460*/  BRA `(.L_x_61) ;  /* 0x0000000000107947 */ /* 0x000fea0003800000 */
.L_x_60:
[----:B------:R-:W-:Y:S02]  /*3470*/  MOV R0, 0xffffffff ;  /* 0xffffffff00007802 */ /* 0x000fe40000000f00 */
[----:B------:R-:W-:-:S03]  /*3480*/  MOV R4, 0x34b0 ;  /* 0x000034b000047802 */ /* 0x000fc60000000f00 */
[----:B------:R2:W-:Y:S04]  /*3490*/  STS [UR6+0x130], R0 ;  /* 0x00013000ff007988 */ /* 0x0005e80008000806 */
[----:B-12--5:R-:W-:Y:S05]  /*34a0*/  CALL.REL.NOINC `($__internal_1_$__cuda_sm10x_tcgen05_guardrail_trap_phase_invalid_during_alloc) ;  /* 0x0000005000b07944 */ /* 0x026fea0003c00000 */
.L_x_61:
[----:B------:R-:W-:Y:S05]  /*34b0*/  WARPSYNC.ALL ;  /* 0x0000000000007948 */ /* 0x000fea0003800000 */
[----:B------:R-:W3:Y:S01]  /*34c0*/  S2UR UR4, SR_CgaCtaId ;  /* 0x00000000000479c3 */ /* 0x000ee20000008800 */
[----:B------:R-:W-:Y:S01]  /*34d0*/  UMOV UR41, 0x400 ;  /* 0x0000040000297882 */ /* 0x000fe20000000000 */
[----:B------:R-:W-:-:S06]  /*34e0*/  NOP ;  /* 0x0000000000007918 */ /* 0x000fcc0000000000 */
[----:B------:R-:W-:Y:S06]  /*34f0*/  BAR.ARV 0x6, 0xa0 ;  /* 0x0182800000007b1d */ /* 0x000fec0000002000 */
[----:B------:R-:W4:Y:S01]  /*3500*/  LDCU UR6, c[0x0][0x38c] ;  /* 0x00007180ff0677ac */ /* 0x000f220008000800 */
[----:B------:R-:W-:Y:S01]  /*3510*/  LOP3.LUT R2, R2, 0xffff, RZ, 0xc0, !PT ;  /* 0x0000ffff02027812 */ /* 0x000fe200078ec0ff */
[----:B------:R-:W-:Y:S01]  /*3520*/  IMAD.MOV.U32 R11, RZ, RZ, 0x1 ;  /* 0x00000001ff0b7424 */ /* 0x000fe200078e00ff */
[----:B------:R-:W-:Y:S01]  /*3530*/  CS2R R8, SRZ ;  /* 0x0000000000087805 */ /* 0x000fe2000001ff00 */
[----:B------:R-:W1:Y:S01]  /*3540*/  LDCU UR7, c[0x0][0x38c] ;  /* 0x00007180ff0777ac */ /* 0x000e620008000800 */
[----:B------:R-:W-:Y:S01]  /*3550*/  R2UR UR42, R2 ;  /* 0x00000000022a72ca */ /* 0x000fe200000e0000 */
[----:B------:R-:W-:Y:S01]  /*3560*/  IMAD.MOV.U32 R10, RZ, RZ, RZ ;  /* 0x000000ffff0a7224 */ /* 0x000fe200078e00ff */
[----:B------:R-:W-:Y:S01]  /*3570*/  UMOV UR45, URZ ;  /* 0x000000ff002d7c82 */ /* 0x000fe20008000000 */
[----:B------:R-:W-:Y:S01]  /*3580*/  UMOV UR39, URZ ;  /* 0x000000ff00277c82 */ /* 0x000fe20008000000 */
[----:B---3--:R-:W-:Y:S01]  /*3590*/  ULEA UR41, UR4, UR41, 0x18 ;  /* 0x0000002904297291 */ /* 0x008fe2000f8ec0ff */
[----:B------:R-:W-:Y:S01]  /*35a0*/  UMOV UR62, 0x0 ;  /* 0x00000000003e7882 */ /* 0x000fe20000000000 */
[----:B------:R-:W-:-:S02]  /*35b0*/  UMOV UR63, 0x4100910 ;  /* 0x04100910003f7882 */ /* 0x000fc40000000000 */
[----:B------:R-:W-:Y:S02]  /*35c0*/  UIADD3 UR5, UPT, UPT, UR41, 0x6800, URZ ;  /* 0x0000680029057890 */ /* 0x000fe4000fffe0ff */
[----:B------:R-:W-:Y:S02]  /*35d0*/  UIADD3 UR4, UPT, UPT, UR41, 0x16800, URZ ;  /* 0x0001680029047890 */ /* 0x000fe4000fffe0ff */
[----:B----4-:R-:W-:Y:S01]  /*35e0*/  UIADD3 UR6, UPT, UPT, UR6, 0x3f, URZ ;  /* 0x0000003f06067890 */ /* 0x010fe2000fffe0ff */
[----:B--2---:R-:W2:Y:S01]  /*35f0*/  LDS R0, [UR41+0x130] ;  /* 0x00013029ff007984 */ /* 0x004ea20008000800 */
[----:B------:R-:W-:Y:S02]  /*3600*/  USHF.R.U32.HI UR5, URZ, 0x4, UR5 ;  /* 0x00000004ff057899 */ /* 0x000fe40008011605 */
[----:B------:R-:W-:Y:S02]  /*3610*/  USHF.R.S32.HI UR47, URZ, 0x1f, UR6 ;  /* 0x0000001fff2f7899 */ /* 0x000fe40008011406 */
[----:B------:R-:W-:-:S02]  /*3620*/  USHF.R.U32.HI UR4, URZ, 0x4, UR4 ;  /* 0x00000004ff047899 */ /* 0x000fc40008011604 */
[----:B------:R-:W-:Y:S02]  /*3630*/  ULEA.HI UR47, UR47, UR6, URZ, 0x6 ;  /* 0x000000062f2f7291 */ /* 0x000fe4000f8f30ff */
[----:B------:R-:W-:Y:S02]  /*3640*/  ULOP3.LUT UR5, UR5, 0x3fff, URZ, 0xc0, !UPT ;  /* 0x00003fff05057892 */ /* 0x000fe4000f8ec0ff */
[----:B------:R-:W-:Y:S02]  /*3650*/  USHF.R.S32.HI UR47, URZ, 0x6, UR47 ;  /* 0x00000006ff2f7899 */ /* 0x000fe4000801142f */
[----:B------:R-:W-:Y:S02]  /*3660*/  ULOP3.LUT UR4, UR4, 0x3fff, URZ, 0xc0, !UPT ;  /* 0x00003fff04047892 */ /* 0x000fe4000f8ec0ff */
[----:B------:R-:W-:Y:S01]  /*3670*/  UISETP.LT.AND UP0, UPT, UR47, 0x1, UPT ;  /* 0x000000012f00788c */ /* 0x000fe2000bf01270 */
[----:B------:R-:W-:Y:S01]  /*3680*/  UMOV UR60, 0x0 ;  /* 0x00000000003c7882 */ /* 0x000fe20000000000 */
[----:B------:R-:W-:-:S02]  /*3690*/  UMOV UR61, 0x4100910 ;  /* 0x04100910003d7882 */ /* 0x000fc40000000000 */
[----:B------:R-:W-:Y:S01]  /*36a0*/  USEL UR64, UR47, 0x1, !UP0 ;  /* 0x000000012f407887 */ /* 0x000fe2000c000000 */
[----:B------:R-:W-:Y:S01]  /*36b0*/  UMOV UR58, 0x0 ;  /* 0x00000000003a7882 */ /* 0x000fe20000000000 */
[----:B------:R-:W-:Y:S01]  /*36c0*/  UMOV UR59, 0x4100910 ;  /* 0x04100910003b7882 */ /* 0x000fe20000000000 */
[----:B------:R-:W-:Y:S01]  /*36d0*/  UMOV UR56, 0x0 ;  /* 0x0000000000387882 */ /* 0x000fe20000000000 */
[----:B------:R-:W-:Y:S01]  /*36e0*/  UMOV UR57, 0x4100910 ;  /* 0x0410091000397882 */ /* 0x000fe20000000000 */
[----:B------:R-:W-:Y:S01]  /*36f0*/  UMOV UR54, 0x0 ;  /* 0x0000000000367882 */ /* 0x000fe20000000000 */
[----:B------:R-:W-:Y:S01]  /*3700*/  UMOV UR55, 0x4100910 ;  /* 0x0410091000377882 */ /* 0x000fe20000000000 */
[----:B------:R-:W-:Y:S01]  /*3710*/  UMOV UR52, 0x0 ;  /* 0x0000000000347882 */ /* 0x000fe20000000000 */
[----:B------:R-:W-:Y:S01]  /*3720*/  UMOV UR53, 0x4100910 ;  /* 0x0410091000357882 */ /* 0x000fe20000000000 */
[----:B------:R-:W-:Y:S02]  /*3730*/  ULOP3.LUT UR43, UR5, 0x10000, URZ, 0xfc, !UPT ;  /* 0x00010000052b7892 */ /* 0x000fe4000f8efcff */
[----:B------:R-:W-:-:S02]  /*3740*/  ULOP3.LUT UR44, UR4, 0x10000, URZ, 0xfc, !UPT ;  /* 0x00010000042c7892 */ /* 0x000fc4000f8efcff */
[----:B------:R-:W-:Y:S02]  /*3750*/  UIADD3 UR64, UPT, UPT, -UR64, URZ, URZ ;  /* 0x000000ff40407290 */ /* 0x000fe4000fffe1ff */
[----:B-1----:R-:W-:Y:S01]  /*3760*/  UISETP.GE.AND UP4, UPT, UR7, 0x1, UPT ;  /* 0x000000010700788c */ /* 0x002fe2000bf86270 */
[----:B------:R-:W-:Y:S01]  /*3770*/  UMOV UR50, 0x0 ;  /* 0x0000000000327882 */ /* 0x000fe20000000000 */
[----:B------:R-:W-:Y:S01]  /*3780*/  UMOV UR51, 0x4100910 ;  /* 0x0410091000337882 */ /* 0x000fe20000000000 */
[----:B------:R-:W-:Y:S01]  /*3790*/  UMOV UR48, 0x0 ;  /* 0x0000000000307882 */ /* 0x000fe20000000000 */
[----:B--2---:R-:W-:Y:S01]  /*37a0*/  R2UR UR65, R0 ;  /* 0x00000000004172ca */ /* 0x004fe200000e0000 */
[----:B------:R-:W-:-:S14]  /*37b0*/  UMOV UR49, 0x4100910 ;  /* 0x0410091000317882 */ /* 0x000fdc0000000000 */
.L_x_70:
[----:B------:R-:W-:Y:S02]  /*37c0*/  LEA R0, R10, UR41, 0x3 ;  /* 0x000000290a007c11 */ /* 0x000fe4000f8e18ff */
[----:B------:R-:W-:Y:S02]  /*37d0*/  SHF.L.U32 R2, R9, 0x1f, RZ ;  /* 0x0000001f09027819 */ /* 0x000fe400000006ff */
[----:B------:R-:W-:Y:S01]  /*37e0*/  PLOP3.LUT P0, PT, PT, PT, UP4, 0x80, 0x8 ;  /* 0x000000000008781c */ /* 0x000fe20003f0f048 */
[----:B------:R-:W-:Y:S01]  /*37f0*/  VIADD R3, R0, 0x90 ;  /* 0x0000009000037836 */ /* 0x000fe20000000000 */
[----:B-1----:R-:W1:Y:S02]  /*3800*/  SYNCS.PHASECHK.TRANS64.TRYWAIT P1, [R0+URZ+0x80], R2 ;  /* 0x00008002000075a7 */ /* 0x002e6400080211ff */
[----:B-1-3--:R-:W-:Y:S09]  /*3810*/  @!P1 BRA `(.L_x_64) ;  /* 0x0000004800489947 */ /* 0x00aff20003800000 */
.L_x_141:
[----:B------:R-:W-:Y:S01]  /*3820*/  LEA R4, R10, UR41, 0x4 ;  /* 0x000000290a047c11 */ /* 0x000fe2000f8e20ff */
[----:B------:R-:W-:Y:S01]  /*3830*/  @UP4 ULEA UR4, UR39, UR41, 0x3 ;  /* 0x0000002927044291 */ /* 0x000fe2000f8e18ff */
[----:B------:R-:W-:Y:S01]  /*3840*/  PLOP3.LUT P2, PT, PT, PT, PT, 0x80, 0x8 ;  /* 0x000000000008781c */ /* 0x000fe20003f4f070 */
[----:B------:R-:W-:Y:S01]  /*3850*/  ULEA UR46, UR45, UR41, 0x3 ;  /* 0x000000292d2e7291 */ /* 0x000fe2000f8e18ff */
[----:B------:R-:W-:Y:S02]  /*3860*/  PRMT R3, RZ, 0x654, R3 ;  /* 0x00000654ff037816 */ /* 0x000fe40000000003 */
[----:B------:R-:W2:Y:S01]  /*3870*/  LDS.128 R4, [R4+0x110] ;  /* 0x0001100004047984 */ /* 0x000ea20000000c00 */
[----:B-1----:R-:W-:Y:S02]  /*3880*/  @P0 SHF.L.U32 R2, R8, 0x1f, RZ ;  /* 0x0000001f08020819 */ /* 0x002fe400000006ff */
[----:B------:R-:W-:Y:S01]  /*3890*/  SHF.L.U32 R0, R11, 0x1f, RZ ;  /* 0x0000001f0b007819 */ /* 0x000fe200000006ff */
[----:B------:R-:W-:Y:S01]  /*38a0*/  @!PT LDS RZ, [RZ] ;  /* 0x00000000fffff984 */ /* 0x000fe20000000800 */
[----:B------:R-:W-:Y:S01]  /*38b0*/  @!PT LDS RZ, [RZ] ;  /* 0x00000000fffff984 */ /* 0x000fe20000000800 */
[----:B------:R-:W-:Y:S01]  /*38c0*/  @!PT LDS RZ, [RZ] ;  /* 0x00000000fffff984 */ /* 0x000fe20000000800 */
[----:B------:R-:W-:Y:S01]  /*38d0*/  @!PT LDS RZ, [RZ] ;  /* 0x00000000fffff984 */ /* 0x000fe20000000800 */
[----:B------:R1:W-:Y:S06]  /*38e0*/  MEMBAR.ALL.CTA ;  /* 0x0000000000007992 */ /* 0x0003ec0000008000 */
[----:B-1----:R-:W1:Y:S02]  /*38f0*/  FENCE.VIEW.ASYNC.S ;  /* 0x00000000000073c6 */ /* 0x002e640000000000 */
[----:B-1----:R1:W-:Y:S01]  /*3900*/  SYNCS.ARRIVE.TRANS64.RED.A1T0 RZ, [R3+URZ], RZ ;  /* 0x000000ff03ff79a7 */ /* 0x0023e200081004ff */
[----:B------:R1:W3:Y:S01]  /*3910*/  @P0 SYNCS.PHASECHK.TRANS64.TRYWAIT P2, [UR4], R2 ;  /* 0x00000002ff0005a7 */ /* 0x0002e20008041104 */
[----:B------:R-:W-:Y:S01]  /*3920*/  ULEA.HI UR4, UR45, UR45, URZ, 0x1 ;  /* 0x0000002d2d047291 */ /* 0x000fe2000f8f08ff */
[----:B--2---:R-:W-:-:S03]  /*3930*/  LOP3.LUT P1, RZ, R6, 0x1, RZ, 0xc0, !PT ;  /* 0x0000000106ff7812 */ /* 0x004fc6000782c0ff */
[----:B------:R-:W-:Y:S02]  /*3940*/  USHF.L.U32 UR5, UR4, 0x5, URZ ;  /* 0x0000000504057899 */ /* 0x000fe400080006ff */
[----:B------:R-:W-:Y:S02]  /*3950*/  ULOP3.LUT UR36, UR4, 0xffe, URZ, 0xc0, !UPT ;  /* 0x00000ffe04247892 */ /* 0x000fe4000f8ec0ff */
[----:B------:R-:W-:Y:S02]  /*3960*/  ULOP3.LUT UR4, UR5, 0xffffffc0, URZ, 0xc0, !UPT ;  /* 0xffffffc005047892 */ /* 0x000fe4000f8ec0ff */
[----:B------:R-:W-:Y:S02]  /*3970*/  UIADD3 UR36, UPT, UPT, -UR36, UR45, URZ ;  /* 0x0000002d24247290 */ /* 0x000fe4000fffe1ff */
[----:B------:R-:W-:Y:S01]  /*3980*/  UIADD3 UR4, UPT, UPT, UR65, UR4, URZ ;  /* 0x0000000441047290 */ /* 0x000fe2000fffe0ff */
[----:B------:R-:W2:Y:S03]  /*3990*/  SYNCS.PHASECHK.TRANS64.TRYWAIT P0, [UR46+0xc0], R0 ;  /* 0x0000c000ff0075a7 */ /* 0x000ea6000800112e */
[----:B------:R-:W-:Y:S01]  /*39a0*/  ULEA UR36, UR36, UR4, 0x14 ;  /* 0x0000000424247291 */ /* 0x000fe2000f8ea0ff */
[----:B-123--:R-:W-:Y:S11]  /*39b0*/  @!P0 BRA `(.L_x_65) ;  /* 0x0000004400f48947 */ /* 0x00eff60003800000 */
.L_x_143:
[----:B------:R-:W-:Y:S01]  /*39c0*/  IADD3 R10, PT, PT, R10, 0x1, RZ ;  /* 0x000000010a0a7810 */ /* 0x000fe20007ffe0ff */
[----:B------:R-:W-:Y:S06]  /*39d0*/  BRA.U !UP4, `(.L_x_66) ;  /* 0x000000050c107547 */ /* 0x000fec000b800000 */
[----:B------:R-:W-:Y:S01]  /*39e0*/  UPLOP3.LUT UP2, UPT, UPT, UPT, UPT, 0x40, 0x4 ;  /* 0x000000000004789c */ /* 0x000fe20003f4e870 */
[----:B------:R-:W-:Y:S01]  /*39f0*/  UMOV UR38, UR64 ;  /* 0x0000004000267c82 */ /* 0x000fe20008000000 */
[----:B------:R-:W-:Y:S01]  /*3a00*/  UMOV UR37, UR47 ;  /* 0x0000002f00257c82 */ /* 0x000fe20008000000 */
[----:B------:R-:W-:-:S08]  /*3a10*/  UMOV UR5, UR39 ;  /* 0x0000002700057c82 */ /* 0x000fd00008000000 */
.L_x_69:
[----:B------:R-:W-:Y:S02]  /*3a20*/  UIADD3 UR38, UPT, UPT, UR38, 0x1, URZ ;  /* 0x0000000126267890 */ /* 0x000fe4000fffe0ff */
[----:B------:R-:W-:Y:S02]  /*3a30*/  ULEA UR7, UR5, UR41, 0x3 ;  /* 0x0000002905077291 */ /* 0x000fe4000f8e18ff */
[----:B------:R-:W-:Y:S01]  /*3a40*/  UISETP.NE.AND UP3, UPT, UR38, URZ, UPT ;  /* 0x000000ff2600728c */ /* 0x000fe2000bf65270 */
[----:B--23--:R-:W-:Y:S10]  /*3a50*/  @P2 BRA `(.L_x_67) ;  /* 0x00000000000c2947 */ /* 0x00cff40003800000 */
[----:B-1----:R-:W-:Y:S04]  /*3a60*/  SHF.L.U32 R2, R8, 0x1f, RZ ;  /* 0x0000001f08027819 */ /* 0x002fe800000006ff */
[----:B------:R-:W1:Y:S02]  /*3a70*/  SYNCS.PHASECHK.TRANS64.TRYWAIT P0, [UR7], R2 ;  /* 0x00000002ff0075a7 */ /* 0x000e640008001107 */
[----:B-1----:R-:W-:Y:S05]  /*3a80*/  @!P0 BRA `(.L_x_68) ;  /* 0x0000004400d88947 */ /* 0x002fea0003800000 */
.L_x_67:
[----:B------:R-:W-:Y:S01]  /*3a90*/  UISETP.NE.AND UP0, UPT, UR37, 0x1, UPT ;  /* 0x000000012500788c */ /* 0x000fe2000bf05270 */
[----:B------:R-:W-:Y:S01]  /*3aa0*/  PLOP3.LUT P2, PT, PT, PT, PT, 0x80, 0x8 ;  /* 0x000000000008781c */ /* 0x000fe20003f4f070 */
[----:B------:R-:W-:Y:S02]  /*3ab0*/  UIADD3 UR4, UPT, UPT, UR5, 0x1, URZ ;  /* 0x0000000105047890 */ /* 0x000fe4000fffe0ff */
[----:B------:R-:W-:Y:S02]  /*3ac0*/  UIADD3 UR40, UPT, UPT, UR7, 0x20, URZ ;  /* 0x0000002007287890 */ /* 0x000fe4000fffe0ff */
[----:B------:R-:W-:Y:S01]  /*3ad0*/  UISETP.NE.AND UP1, UPT, UR4, 0x4, UPT ;  /* 0x000000040400788c */ /* 0x000fe2000bf25270 */
[----:B------:R-:W-:Y:S01]  /*3ae0*/  PLOP3.LUT P0, PT, PT, PT, UP0, 0x80, 0x8 ;  /* 0x000000000008781c */ /* 0x000fe20003f0f008 */
[----:B------:R-:W-:Y:S02]  /*3af0*/  UIADD3 UR37, UPT, UPT, UR37, -0x1, URZ ;  /* 0xffffffff25257890 */ /* 0x000fe4000fffe0ff */
[----:B------:R-:W-:Y:S02]  /*3b00*/  USEL UR6, URZ, 0x1, UP1 ;  /* 0x00000001ff067887 */ /* 0x000fe40008800000 */
[----:B------:R-:W-:Y:S01]  /*3b10*/  USEL UR39, UR4, URZ, UP1 ;  /* 0x000000ff04277287 */ /* 0x000fe20008800000 */
[----:B------:R-:W-:Y:S01]  /*3b20*/  UMOV UR7, 0x40004040 ;  /* 0x4000404000077882 */ /* 0x000fe20000000000 */
[----:B------:R-:W-:Y:S02]  /*3b30*/  UMOV UR35, 0x40004040 ;  /* 0x4000404000237882 */ /* 0x000fe40000000000 */
[----:B------:R-:W-:Y:S01]  /*3b40*/  @UP0 ULEA UR4, UR39, UR41, 0x3 ;  /* 0x0000002927040291 */ /* 0x000fe2000f8e18ff */
[----:B------:R-:W-:Y:S01]  /*3b50*/  LOP3.LUT R8, R8, UR6, RZ, 0x3c, !PT ;  /* 0x0000000608087c12 */ /* 0x000fe2000f8e3cff */
[----:B------:R-:W-:Y:S01]  /*3b60*/  ULEA UR6, UR5, UR44, 0xa ;  /* 0x0000002c05067291 */ /* 0x000fe2000f8e50ff */
[----:B------:R-:W-:Y:S02]  /*3b70*/  UMOV UR33, 0x40004040 ;  /* 0x4000404000217882 */ /* 0x000fe40000000000 */
[----:B-1----:R-:W-:Y:S01]  /*3b80*/  @P0 SHF.L.U32 R0, R8, 0x1f, RZ ;  /* 0x0000001f08000819 */ /* 0x002fe200000006ff */
[----:B------:R-:W-:Y:S02]  /*3b90*/  UIADD3 UR34, UPT, UPT, UR6, 0x2, URZ ;  /* 0x0000000206227890 */ /* 0x000fe4000fffe0ff */
[----:B------:R-:W-:Y:S01]  /*3ba0*/  UIADD3 UR30, UPT, UPT, UR6, 0x4, URZ ;  /* 0x00000004061e7890 */ /* 0x000fe2000fffe0ff */
[----:B------:R2:W3:Y:S01]  /*3bb0*/  @P0 SYNCS.PHASECHK.TRANS64.TRYWAIT P2, [UR4], R0 ;  /* 0x00000000ff0005a7 */ /* 0x0004e20008041104 */
[----:B------:R-:W-:Y:S02]  /*3bc0*/  ULEA UR4, UR5, UR43, 0xa ;  /* 0x0000002b05047291 */ /* 0x000fe4000f8e50ff */
[----:B------:R-:W-:Y:S02]  /*3bd0*/  UIADD3 UR26, UPT, UPT, UR6, 0x6, URZ ;  /* 0x00000006061a7890 */ /* 0x000fe4000fffe0ff */
        /* <DEDUP_REMOVED lines=10> */
[----:B------:R-:W-:Y:S01]  /*3c80*/  UIADD3 UR8, UPT, UPT, UR4, 0x206, URZ ;  /* 0x0000020604087890 */ /* 0x000fe2000fffe0ff */
[----:B------:R-:W-:Y:S01]  /*3c90*/  UMOV UR5, 0x40004040 ;  /* 0x4000404000057882 */ /* 0x000fe20000000000 */
[----:B------:R-:W-:Y:S01]  /*3ca0*/  UMOV UR31, 0x40004040 ;  /* 0x40004040001f7882 */ /* 0x000fe20000000000 */
[----:B------:R1:W-:Y:S01]  /*3cb0*/  UTCHMMA gdesc[UR4], gdesc[UR6], tmem[UR36], tmem[UR62], idesc[UR63], UP2 ;  /* 0x00ff3e06040075ea */ /* 0x0003e20009000024 */
[----:B------:R-:W-:Y:S01]  /*3cc0*/  UPLOP3.LUT UP2, UPT, UPT, UPT, UPT, 0x80, 0x8 ;  /* 0x000000000008789c */ /* 0x000fe20003f4f070 */
[----:B------:R2:W-:Y:S01]  /*3cd0*/  UTCHMMA gdesc[UR32], gdesc[UR34], tmem[UR36], tmem[UR60], idesc[UR61], UPT ;  /* 0x00ff3c22200075ea */ /* 0x0005e2000b800024 */
[----:B------:R-:W-:Y:S01]  /*3ce0*/  UMOV UR29, 0x40004040 ;  /* 0x40004040001d7882 */ /* 0x000fe20000000000 */
[----:B------:R-:W-:Y:S01]  /*3cf0*/  UMOV UR27, 0x40004040 ;  /* 0x40004040001b7882 */ /* 0x000fe20000000000 */
        /* <DEDUP_REMOVED lines=12> */
[----:B------:R-:W-:Y:S01]  /*3dc0*/  UMOV UR9, 0x40004040 ;  /* 0x4000404000097882 */ /* 0x000fe20000000000 */
[----:B------:R2:W-:Y:S01]  /*3dd0*/  UTCHMMA gdesc[UR12], gdesc[UR14], tmem[UR36], tmem[UR50], idesc[UR51], UPT ;  /* 0x00ff320e0c0075ea */ /* 0x0005e2000b800024 */
[----:B------:R2:W-:Y:S01]  /*3de0*/  UTCHMMA gdesc[UR8], gdesc[UR10], tmem[UR36], tmem[UR48], idesc[UR49], UPT ;  /* 0x00ff300a080075ea */ /* 0x0005e2000b800024 */
[----:B------:R2:W-:Y:S01]  /*3df0*/  UTCBAR.MULTICAST [UR40], URZ, UR42 ;  /* 0x000000ff280073e9 */ /* 0x0005e2000800082a */
[----:B-1----:R-:W-:Y:S01]  /*3e00*/  UMOV UR5, UR39 ;  /* 0x0000002700057c82 */ /* 0x002fe20008000000 */
[----:B------:R-:W-:Y:S05]  /*3e10*/  BRA.U UP3, `(.L_x_69) ;  /* 0xfffffffd03007547 */ /* 0x000fea000b83ffff */
.L_x_66:
[----:B------:R-:W-:Y:S01]  /*3e20*/  UIADD3 UR4, UPT, UPT, UR45, 0x1, URZ ;  /* 0x000000012d047890 */ /* 0x000fe2000fffe0ff */
[C---:B------:R-:W-:Y:S01]  /*3e30*/  ISETP.NE.AND P0, PT, R10.reuse, 0x2, PT ;  /* 0x000000020a00780c */ /* 0x040fe20003f05270 */
[----:B------:R-:W-:Y:S02]  /*3e40*/  UIADD3 UR5, UPT, UPT, UR46, 0xa0, URZ ;  /* 0x000000a02e057890 */ /* 0x000fe4000fffe0ff */
[----:B------:R-:W-:Y:S01]  /*3e50*/  UISETP.NE.AND UP0, UPT, UR4, 0x4, UPT ;  /* 0x000000040400788c */ /* 0x000fe2000bf05270 */
[----:B-12---:R-:W-:Y:S02]  /*3e60*/  SEL R0, RZ, 0x1, P0 ;  /* 0x00000001ff007807 */ /* 0x006fe40000000000 */
[----:B------:R-:W-:Y:S01]  /*3e70*/  SEL R10, R10, RZ, P0 ;  /* 0x000000ff0a0a7207 */ /* 0x000fe20000000000 */
[----:B------:R-:W-:Y:S01]  /*3e80*/  USEL UR6, URZ, 0x1, UP0 ;  /* 0x00000001ff067887 */ /* 0x000fe20008000000 */
[----:B------:R-:W-:Y:S01]  /*3e90*/  LOP3.LUT R9, R9, R0, RZ, 0x3c, !PT ;  /* 0x0000000009097212 */ /* 0x000fe200078e3cff */
[----:B------:R-:W-:Y:S01]  /*3ea0*/  USEL UR45, UR4, URZ, UP0 ;  /* 0x000000ff042d7287 */ /* 0x000fe20008000000 */
[----:B------:R1:W-:Y:S03]  /*3eb0*/  UTCBAR [UR5], URZ ;  /* 0x000000ff050073e9 */ /* 0x0003e600080000ff */
[----:B------:R-:W-:Y:S01]  /*3ec0*/  LOP3.LUT R11, R11, UR6, RZ, 0x3c, !PT ;  /* 0x000000060b0b7c12 */ /* 0x000fe2000f8e3cff */
[----:B------:R-:W-:Y:S07]  /*3ed0*/  @P1 BRA `(.L_x_70) ;  /* 0xfffffff800381947 */ /* 0x000fee000383ffff */
[----:B------:R-:W2:Y:S01]  /*3ee0*/  S2UR UR8, SR_CgaCtaId ;  /* 0x00000000000879c3 */ /* 0x000ea20000008800 */
[----:B------:R-:W-:Y:S01]  /*3ef0*/  ELECT P0, URZ, PT ;  /* 0x0000000000ff782f */ /* 0x000fe20003800000 */
[----:B------:R-:W-:Y:S01]  /*3f00*/  IMAD.MOV.U32 R0, RZ, RZ, 0x1 ;  /* 0x00000001ff007424 */ /* 0x000fe200078e00ff */
[----:B------:R-:W-:Y:S01]  /*3f10*/  UIADD3 UR41, UPT, UPT, UR41, 0xc0, URZ ;  /* 0x000000c029297890 */ /* 0x000fe2000fffe0ff */
[----:B------:R-:W-:Y:S01]  /*3f20*/  SHF.L.U32 R2, R11, 0x1f, RZ ;  /* 0x0000001f0b027819 */ /* 0x000fe200000006ff */
[----:B------:R-:W-:-:S03]  /*3f30*/  UMOV UR4, 0x40 ;  /* 0x0000004000047882 */ /* 0x000fc60000000000 */
[----:B------:R-:W-:Y:S01]  /*3f40*/  UVIRTCOUNT.DEALLOC.SMPOOL 0x80 ;  /* 0x000000800000784c */ /* 0x000fe20000000000 */
[----:B--2---:R-:W-:Y:S02]  /*3f50*/  ULEA UR8, UR8, UR4, 0x18 ;  /* 0x0000000408087291 */ /* 0x004fe4000f8ec0ff */
[----:B------:R-:W-:-:S07]  /*3f60*/  ULEA UR4, UR45, UR41, 0x3 ;  /* 0x000000292d047291 */ /* 0x000fce000f8e18ff */
[----:B------:R2:W-:Y:S02]  /*3f70*/  @P0 STS.U8 [UR8+0x1c], R0 ;  /* 0x00001c00ff000988 */ /* 0x0005e40008000008 */
[----:B------:R-:W4:Y:S02]  /*3f80*/  SYNCS.PHASECHK.TRANS64.TRYWAIT P0, [UR4], R2 ;  /* 0x00000002ff0075a7 */ /* 0x000f240008001104 */
[----:B--2-4-:R-:W-:Y:S05]  /*3f90*/  @!P0 BRA `(.L_x_71) ;  /* 0x0000004000ac8947 */ /* 0x014fea0003800000 */
.L_x_146:
[----:B------:R-:W-:-:S04]  /*3fa0*/  UIADD3 UR4, UPT, UPT, UR45, 0x1, URZ ;  /* 0x000000012d047890 */ /* 0x000fc8000fffe0ff */
[----:B------:R-:W-:-:S04]  /*3fb0*/  UISETP.NE.AND UP0, UPT, UR4, 0x4, UPT ;  /* 0x000000040400788c */ /* 0x000fc8000bf05270 */
[----:B------:R-:W-:Y:S02]  /*3fc0*/  USEL UR6, URZ, 0x1, UP0 ;  /* 0x00000001ff067887 */ /* 0x000fe40008000000 */
[----:B------:R-:W-:-:S04]  /*3fd0*/  USEL UR4, UR4, URZ, UP0 ;  /* 0x000000ff04047287 */ /* 0x000fc80008000000 */
[----:B-1----:R-:W-:Y:S01]  /*3fe0*/  ULEA UR5, UR4, UR41, 0x3 ;  /* 0x0000002904057291 */ /* 0x002fe2000f8e18ff */
[----:B--2---:R-:W-:-:S04]  /*3ff0*/  LOP3.LUT R2, R11, UR6, RZ, 0x3c, !PT ;  /* 0x000000060b027c12 */ /* 0x004fc8000f8e3cff */
[----:B------:R-:W-:-:S04]  /*4000*/  SHF.L.U32 R3, R2, 0x1f, RZ ;  /* 0x0000001f02037819 */ /* 0x000fc800000006ff */
[----:B------:R-:W1:Y:S02]  /*4010*/  SYNCS.PHASECHK.TRANS64.TRYWAIT P0, [UR5], R3 ;  /* 0x00000003ff0075a7 */ /* 0x000e640008001105 */
[----:B-1----:R-:W-:Y:S05]  /*4020*/  @!P0 BRA `(.L_x_72) ;  /* 0x0000004000a08947 */ /* 0x002fea0003800000 */
.L_x_148:
        /* <DEDUP_REMOVED lines=9> */
.L_x_150:
[----:B------:R-:W-:-:S04]  /*40c0*/  UIADD3 UR4, UPT, UPT, UR4, 0x1, URZ ;  /* 0x0000000104047890 */ /* 0x000fc8000fffe0ff */
[----:B------:R-:W-:-:S04]  /*40d0*/  UISETP.NE.AND UP0, UPT, UR4, 0x4, UPT ;  /* 0x000000040400788c */ /* 0x000fc8000bf05270 */
[----:B------:R-:W-:Y:S02]  /*40e0*/  USEL UR5, URZ, 0x1, UP0 ;  /* 0x00000001ff057887 */ /* 0x000fe40008000000 */
[----:B------:R-:W-:-:S04]  /*40f0*/  USEL UR4, UR4, URZ, UP0 ;  /* 0x000000ff04047287 */ /* 0x000fc80008000000 */
[----:B------:R-:W-:Y:S01]  /*4100*/  ULEA UR4, UR4, UR41, 0x3 ;  /* 0x0000002904047291 */ /* 0x000fe2000f8e18ff */
[----:B------:R-:W-:-:S04]  /*4110*/  LOP3.LUT R2, R2, UR5, RZ, 0x3c, !PT ;  /* 0x0000000502027c12 */ /* 0x000fc8000f8e3cff */
[----:B------:R-:W-:-:S04]  /*4120*/  SHF.L.U32 R2, R2, 0x1f, RZ ;  /* 0x0000001f02027819 */ /* 0x000fc800000006ff */
[----:B------:R-:W2:Y:S02]  /*4130*/  SYNCS.PHASECHK.TRANS64.TRYWAIT P0, [UR4], R2 ;  /* 0x00000002ff0075a7 */ /* 0x000ea40008001104 */
[----:B--2---:R-:W-:Y:S05]  /*4140*/  @!P0 BRA `(.L_x_74) ;  /* 0x0000004000888947 */ /* 0x004fea0003800000 */
.L_x_152:
[----:B------:R-:W-:Y:S01]  /*4150*/  NOP ;  /* 0x0000000000007918 */ /* 0x000fe20000000000 */
[----:B-1----:R-:W1:Y:S01]  /*4160*/  LDS R0, [UR8+0x14] ;  /* 0x00001408ff007984 */ /* 0x002e620008000800 */
[----:B------:R-:W-:Y:S01]  /*4170*/  ULOP3.LUT UR4, UR65, 0xffff, URZ, 0xc0, !UPT ;  /* 0x0000ffff41047892 */ /* 0x000fe2000f8ec0ff */
[----:B------:R-:W-:Y:S01]  /*4180*/  UMOV UR5, 0xffff ;  /* 0x0000ffff00057882 */ /* 0x000fe20000000000 */
[----:B------:R-:W-:Y:S02]  /*4190*/  UMOV UR6, 0x1 ;  /* 0x0000000100067882 */ /* 0x000fe40000000000 */
[----:B------:R-:W-:-:S04]  /*41a0*/  USHF.R.U32.HI UR4, URZ, 0x5, UR4 ;  /* 0x00000005ff047899 */ /* 0x000fc80008011604 */
[----:B------:R-:W-:Y:S02]  /*41b0*/  USHF.L.U32 UR5, UR5, UR4, URZ ;  /* 0x0000000405057299 */ /* 0x000fe400080006ff */
[----:B------:R-:W-:-:S04]  /*41c0*/  USHF.L.U32 UR4, UR6, UR4, URZ ;  /* 0x0000000406047299 */ /* 0x000fc800080006ff */
[----:B-1----:R-:W-:-:S04]  /*41d0*/  LOP3.LUT R0, R0, UR5, RZ, 0xc0, !PT ;  /* 0x0000000500007c12 */ /* 0x002fc8000f8ec0ff */
[----:B------:R-:W-:-:S13]  /*41e0*/  ISETP.NE.AND P0, PT, R0, UR5, PT ;  /* 0x0000000500007c0c */ /* 0x000fda000bf05270 */
[----:B------:R-:W-:Y:S05]  /*41f0*/  @P0 BRA `(.L_x_75) ;  /* 0x0000000000580947 */ /* 0x000fea0003800000 */
[----:B------:R-:W1:Y:S02]  /*4200*/  LDS R0, [UR8+0x18] ;  /* 0x00001808ff007984 */ /* 0x000e640008000800 */
[----:B-1----:R-:W-:-:S04]  /*4210*/  LOP3.LUT R0, R0, UR4, RZ, 0xc0, !PT ;  /* 0x0000000400007c12 */ /* 0x002fc8000f8ec0ff */
[----:B------:R-:W-:-:S13]  /*4220*/  ISETP.NE.AND P0, PT, R0, UR4, PT ;  /* 0x0000000400007c0c */ /* 0x000fda000bf05270 */
[----:B------:R-:W-:Y:S05]  /*4230*/  @P0 BRA `(.L_x_76) ;  /* 0x00000000003c0947 */ /* 0x000fea0003800000 */
[----:B------:R-:W1:Y:S01]  /*4240*/  S2R R2, SR_LANEID ;  /* 0x0000000000027919 */ /* 0x000e620000000000 */
[----:B------:R-:W-:-:S06]  /*4250*/  ULOP3.LUT UR5, URZ, UR5, URZ, 0x33, !UPT ;  /* 0x00000005ff057292 */ /* 0x000fcc000f8e33ff */
[----:B------:R-:W-:-:S04]  /*4260*/  IMAD.U32 R0, RZ, RZ, UR5 ;  /* 0x00000005ff007e24 */ /* 0x000fc8000f8e00ff */
[----:B------:R2:W4:Y:S02]  /*4270*/  REDUX UR7, R0 ;  /* 0x00000000000773c4 */ /* 0x0005240000000000 */
[----:B------:R1:W-:Y:S01]  /*4280*/  UTCATOMSWS.AND URZ, UR5 ;  /* 0x0000000500ff79e3 */ /* 0x0003e20008000000 */
[----:B--2---:R-:W-:Y:S01]  /*4290*/  LOP3.LUT R0, RZ, UR4, RZ, 0x33, !PT ;  /* 0x00000004ff007c12 */ /* 0x004fe2000f8e33ff */
[----:B------:R-:W-:Y:S02]  /*42a0*/  VOTEU.ANY UR4, UPT, PT ;  /* 0x0000000000047886 */ /* 0x000fe400038e0100 */
[----:B------:R-:W-:Y:S02]  /*42b0*/  UFLO.U32 UR4, UR4 ;  /* 0x00000004000472bd */ /* 0x000fe400080e0000 */
[----:B------:R-:W2:Y:S04]  /*42c0*/  REDUX UR6, R0 ;  /* 0x00000000000673c4 */ /* 0x000ea80000000000 */
[----:B-1----:R-:W-:-:S02]  /*42d0*/  ISETP.EQ.U32.AND P0, PT, R2, UR4, PT ;  /* 0x0000000402007c0c */ /* 0x002fc4000bf02070 */
[----:B----4-:R-:W-:-:S11]  /*42e0*/  MOV R2, UR7 ;  /* 0x0000000700027c02 */ /* 0x010fd60008000f00 */
[----:B------:R1:W-:Y:S01]  /*42f0*/  @P0 ATOMS.AND RZ, [UR8+0x14], R2 ;  /* 0x00001402ffff098c */ /* 0x0003e2000a800008 */
[----:B--2---:R-:W-:-:S05]  /*4300*/  IMAD.U32 R0, RZ, RZ, UR6 ;  /* 0x00000006ff007e24 */ /* 0x004fca000f8e00ff */
[----:B------:R1:W-:Y:S01]  /*4310*/  @P0 ATOMS.AND RZ, [UR8+0x18], R0 ;  /* 0x00001800ffff098c */ /* 0x0003e2000a800008 */
[----:B------:R-:W-:Y:S05]  /*4320*/  BRA `(.L_x_77) ;  /* 0x0000000000147947 */ /* 0x000fea0003800000 */
.L_x_76:
[----:B------:R-:W-:Y:S02]  /*4330*/  MOV R2, 0x4350 ;  /* 0x0000435000027802 */ /* 0x000fe40000000f00 */
[----:B---3-5:R-:W-:Y:S05]  /*4340*/  CALL.REL.NOINC `($__internal_0_$__cuda_sm10x_tcgen05_guardrail_trap_col_being_dealloced_not_returned_by_alloc) ;  /* 0x0000004000fc7944 */ /* 0x028fea0003c00000 */
[----:B------:R-:W-:Y:S05]  /*4350*/  BRA `(.L_x_77) ;  /* 0x0000000000087947 */ /* 0x000fea0003800000 */
.L_x_75:
[----:B------:R-:W-:Y:S02]  /*4360*/  MOV R2, 0x4380 ;  /* 0x0000438000027802 */ /* 0x000fe40000000f00 */
[----:B---3-5:R-:W-:Y:S05]  /*4370*/  CALL.REL.NOINC `($__internal_2_$__cuda_sm10x_tcgen05_guardrail_trap_unallocated_columns_being_dealloced) ;  /* 0x0000004400087944 */ /* 0x028fea0003c00000 */
.L_x_77:
[----:B------:R-:W-:Y:S01]  /*4380*/  NOP ;  /* 0x0000000000007918 */ /* 0x000fe20000000000 */
[----:B------:R-:W-:Y:S05]  /*4390*/  EXIT ;  /* 0x000000000000794d */ /* 0x000fea0003800000 */
.L_x_59:
[----:B------:R-:W-:-:S09]  /*43a0*/  UISETP.NE.OR UP0, UPT, UR22, 0x3, !UP3 ;  /* 0x000000031600788c */ /* 0x000fd2000df05670 */
[----:B------:R-:W-:Y:S05]  /*43b0*/  BRA.U UP0, `(.L_x_78) ;  /* 0x0000000d00f07547 */ /* 0x000fea000b800000 */
[----:B------:R-:W2:Y:S01]  /*43c0*/  LDCU UR33, c[0x0][0x370] ;  /* 0x00006e00ff2177ac */ /* 0x000ea20008000800 */
[----:B------:R-:W3:Y:S01]  /*43d0*/  LDC.64 R16, c[0x0][0x348] ;  /* 0x0000d200ff107b82 */ /* 0x000ee20000000a00 */
[----:B------:R-:W-:Y:S02]  /*43e0*/  HFMA2 R13, -RZ, RZ, 0, 0 ;  /* 0x00000000ff0d7431 */ /* 0x000fe400000001ff */
[----:B------:R-:W-:Y:S01]  /*43f0*/  IMAD.MOV.U32 R15, RZ, RZ, 0x1 ;  /* 0x00000001ff0f7424 */ /* 0x000fe200078e00ff */
[----:B------:R-:W2:Y:S01]  /*4400*/  LDCU.128 UR28, c[0x0][0xb10] ;  /* 0x00016200ff1c77ac */ /* 0x000ea20008000c00 */
[----:B------:R-:W-:Y:S01]  /*4410*/  IMAD.MOV.U32 R14, RZ, RZ, RZ ;  /* 0x000000ffff0e7224 */ /* 0x000fe200078e00ff */
[----:B------:R-:W-:Y:S01]  /*4420*/  MOV R7, 0x2000 ;  /* 0x0000200000077802 */ /* 0x000fe20000000f00 */
[----:B------:R-:W4:Y:S01]  /*4430*/  LDCU UR32, c[0x0][0x374] ;  /* 0x00006e80ff2077ac */ /* 0x000f220008000800 */
[----:B------:R-:W1:Y:S01]  /*4440*/  LDC.64 R2, c[0x0][0x888] ;  /* 0x00022200ff027b82 */ /* 0x000e620000000a00 */
[----:B------:R-:W4:Y:S01]  /*4450*/  LDCU UR15, c[0x0][0xb0c] ;  /* 0x00016180ff0f77ac */ /* 0x000f220008000800 */
[----:B------:R-:W4:Y:S06]  /*4460*/  LDCU UR38, c[0x0][0xb20] ;  /* 0x00016400ff2677ac */ /* 0x000f2c0008000800 */
[----:B------:R-:W1:Y:S01]  /*4470*/  LDC.64 R4, c[0x0][0x890] ;  /* 0x00022400ff047b82 */ /* 0x000e620000000a00 */
[----:B------:R-:W3:Y:S01]  /*4480*/  LDCU UR4, c[0x0][0xb30] ;  /* 0x00016600ff0477ac */ /* 0x000ee20008000800 */
[----:B--2---:R-:W-:-:S02]  /*4490*/  UIMAD.WIDE.U32 UR6, UR33, UR28, URZ ;  /* 0x0000001c210672a5 */ /* 0x004fc4000f8e00ff */
[----:B----4-:R-:W-:Y:S01]  /*44a0*/  UIMAD.WIDE.U32 UR8, UR32, UR31, URZ ;  /* 0x0000001f200872a5 */ /* 0x010fe2000f8e00ff */
[----:B------:R-:W-:Y:S01]  /*44b0*/  UMOV UR24, 0x400 ;  /* 0x0000040000187882 */ /* 0x000fe20000000000 */
[----:B------:R-:W-:-:S03]  /*44c0*/  UPLOP3.LUT UP3, UPT, UPT, UPT, UPT, 0x40, 0x4 ;  /* 0x000000000004789c */ /* 0x000fc60003f6e870 */
[----:B------:R-:W-:Y:S01]  /*44d0*/  UMOV UR6, UR7 ;  /* 0x0000000700067c82 */ /* 0x000fe20008000000 */
[----:B------:R-:W-:Y:S01]  /*44e0*/  UISETP.GE.AND UP0, UPT, UR42, 0x1, UPT ;  /* 0x000000012a00788c */ /* 0x000fe2000bf06270 */
[----:B------:R-:W-:Y:S01]  /*44f0*/  UMOV UR34, UR9 ;  /* 0x0000000900227c82 */ /* 0x000fe20008000000 */
[----:B------:R-:W-:Y:S01]  /*4500*/  UISETP.NE.AND UP4, UPT, UR42, 0x1, UPT ;  /* 0x000000012a00788c */ /* 0x000fe2000bf85270 */
[----:B------:R-:W2:Y:S01]  /*4510*/  LDCU.64 UR16, c[0x0][0xb28] ;  /* 0x00016500ff1077ac */ /* 0x000ea20008000a00 */
[----:B------:R-:W-:Y:S02]  /*4520*/  ULEA UR24, UR54, UR24, 0x18 ;  /* 0x0000001836187291 */ /* 0x000fe4000f8ec0ff */
[----:B------:R-:W-:Y:S02]  /*4530*/  UISETP.NE.AND UP6, UPT, UR15, 0x1, UPT ;  /* 0x000000010f00788c */ /* 0x000fe4000bfc5270 */
[----:B------:R-:W-:Y:S02]  /*4540*/  UISETP.NE.AND UP5, UPT, UR30, 0x1, UPT ;  /* 0x000000011e00788c */ /* 0x000fe4000bfa5270 */
[----:B------:R-:W-:-:S02]  /*4550*/  USHF.R.U32.HI UR35, URZ, UR29, UR6 ;  /* 0x0000001dff237299 */ /* 0x000fc40008011606 */
[----:B------:R-:W-:Y:S02]  /*4560*/  USHF.R.U32.HI UR34, URZ, UR38, UR34 ;  /* 0x00000026ff227299 */ /* 0x000fe40008011622 */
[----:B---3--:R-:W-:Y:S01]  /*4570*/  UISETP.NE.AND UP2, UPT, UR4, 0x1, UPT ;  /* 0x000000010400788c */ /* 0x008fe2000bf45270 */
[----:B------:R-:W-:-:S10]  /*4580*/  UMOV UR12, URZ ;  /* 0x000000ff000c7c82 */ /* 0x000fd40008000000 */
.L_x_87:
[C---:B------:R-:W-:Y:S02]  /*4590*/  LEA R12, R14.reuse, UR24, 0x3 ;  /* 0x000000180e0c7c11 */ /* 0x040fe4000f8e18ff */
[----:B------:R-:W-:Y:S02]  /*45a0*/  SHF.L.U32 R0, R13, 0x1f, RZ ;  /* 0x0000001f0d007819 */ /* 0x000fe400000006ff */
[----:B------:R-:W-:Y:S02]  /*45b0*/  LEA R8, R14, UR24, 0x4 ;  /* 0x000000180e087c11 */ /* 0x000fe4000f8e20ff */
[----:B---3--:R-:W3:Y:S02]  /*45c0*/  SYNCS.PHASECHK.TRANS64.TRYWAIT P0, [R12+URZ+0x80], R0 ;  /* 0x000080000c0075a7 */ /* 0x008ee400080011ff */
[----:B---3--:R-:W-:Y:S05]  /*45d0*/  @!P0 BRA `(.L_x_79) ;  /* 0x0000003c007c8947 */ /* 0x008fea0003800000 */
.L_x_153:
        /* <DEDUP_REMOVED lines=8> */
[----:B----4-:R-:W-:Y:S11]  /*4660*/  LOP3.LUT P0, RZ, R10, 0x1, RZ, 0xc0, !PT ;  /* 0x000000010aff7812 */ /* 0x010ff6000780c0ff */
[----:B------:R-:W-:Y:S02]  /*4670*/  @!UPT UIADD3 URZ, UPT, UPT, URZ, URZ, URZ ;  /* 0x000000fffffff290 */ /* 0x000fe4000fffe0ff */
[----:B-1----:R-:W-:Y:S01]  /*4680*/  VOTEU.ANY UP1, P0 ;  /* 0x0000000000ff7886 */ /* 0x002fe20000020100 */
[----:B------:R-:W-:Y:S11]  /*4690*/  PLOP3.LUT P0, PT, PT, PT, UP1, 0x80, 0x8 ;  /* 0x000000000008781c */ /* 0x000ff60003f0f018 */
[----:B------:R-:W-:Y:S02]  /*46a0*/  @!UPT UIADD3 URZ, UPT, UPT, URZ, URZ, URZ ;  /* 0x000000fffffff290 */ /* 0x000fe4000fffe0ff */
[----:B---3--:R-:W-:Y:S02]  /*46b0*/  @P0 SHF.R.U32.HI R0, RZ, 0x10, R9 ;  /* 0x00000010ff000819 */ /* 0x008fe40000011609 */
[----:B------:R-:W-:Y:S02]  /*46c0*/  @P0 MOV R6, R8 ;  /* 0x0000000800060202 */ /* 0x000fe40000000f00 */
[----:B------:R-:W-:Y:S01]  /*46d0*/  @P0 R2UR UR4, R0 ;  /* 0x00000000000402ca */ /* 0x000fe200000e0000 */
[----:B------:R-:W-:Y:S01]  /*46e0*/  VIADD R0, R12, 0x90 ;  /* 0x000000900c007836 */ /* 0x000fe20000000000 */
[----:B------:R-:W-:Y:S02]  /*46f0*/  @P0 LOP3.LUT R8, R9, 0xffff, RZ, 0xc0, !PT ;  /* 0x0000ffff09080812 */ /* 0x000fe400078ec0ff */
[----:B------:R-:W-:Y:S02]  /*4700*/  @P0 R2UR UR6, R6 ;  /* 0x00000000060602ca */ /* 0x000fe400000e0000 */
[----:B------:R-:W-:Y:S02]  /*4710*/  PRMT R0, RZ, 0x654, R0 ;  /* 0x00000654ff007816 */ /* 0x000fe40000000000 */
[----:B------:R-:W-:Y:S02]  /*4720*/  @P0 R2UR UR5, R8 ;  /* 0x00000000080502ca */ /* 0x000fe400000e0000 */
[----:B------:R1:W-:Y:S03]  /*4730*/  SYNCS.ARRIVE.TRANS64.RED.A1T0 RZ, [R0+URZ], RZ ;  /* 0x000000ff00ff79a7 */ /* 0x0003e600081004ff */
[----:B------:R-:W-:Y:S04]  /*4740*/  @UP1 UMOV UR27, UR4 ;  /* 0x00000004001b1c82 */ /* 0x000fe80008000000 */
[----:B------:R-:W-:Y:S04]  /*4750*/  @UP1 UMOV UR14, UR6 ;  /* 0x00000006000e1c82 */ /* 0x000fe80008000000 */
[----:B------:R-:W-:Y:S01]  /*4760*/  @UP1 UMOV UR13, UR5 ;  /* 0x00000005000d1c82 */ /* 0x000fe20008000000 */
[----:B------:R-:W-:Y:S05]  /*4770*/  BRA.U !UP0, `(.L_x_80) ;  /* 0x0000000108a47547 */ /* 0x000fea000b800000 */
[----:B------:R-:W-:Y:S02]  /*4780*/  UIMAD.WIDE.U32 UR8, UR13, UR31, URZ ;  /* 0x0000001f0d0872a5 */ /* 0x000fe4000f8e00ff */
[----:B------:R-:W-:Y:S02]  /*4790*/  UIMAD.WIDE.U32 UR10, UR14, UR28, URZ ;  /* 0x0000001c0e0a72a5 */ /* 0x000fe4000f8e00ff */
[----:B------:R-:W-:Y:S02]  /*47a0*/  USEL UR4, UR32, UR34, !UP5 ;  /* 0x0000002220047287 */ /* 0x000fe4000e800000 */
[----:B------:R-:W-:Y:S02]  /*47b0*/  USEL UR7, UR33, UR35, !UP6 ;  /* 0x0000002321077287 */ /* 0x000fe4000f000000 */
[----:B--2---:R-:W-:Y:S02]  /*47c0*/  UIMAD.WIDE.U32 UR18, UR4, UR16, URZ ;  /* 0x00000010041272a5 */ /* 0x004fe4000f8e00ff */
[----:B------:R-:W-:Y:S01]  /*47d0*/  UIMAD.WIDE.U32 UR20, UR7, UR16, URZ ;  /* 0x00000010071472a5 */ /* 0x000fe2000f8e00ff */
[----:B------:R-:W-:Y:S02]  /*47e0*/  UMOV UR5, UR9 ;  /* 0x0000000900057c82 */ /* 0x000fe40008000000 */
[----:B------:R-:W-:Y:S03]  /*47f0*/  USHF.R.U32.HI UR6, URZ, UR38, UR5 ;  /* 0x00000026ff067299 */ /* 0x000fe60008011605 */
[----:B------:R-:W-:Y:S01]  /*4800*/  UMOV UR5, UR11 ;  /* 0x0000000b00057c82 */ /* 0x000fe20008000000 */
[----:B------:R-:W-:Y:S02]  /*4810*/  USEL UR6, UR13, UR6, !UP5 ;  /* 0x000000060d067287 */ /* 0x000fe4000e800000 */
[----:B------:R-:W-:Y:S02]  /*4820*/  USHF.R.U32.HI UR8, URZ, UR29, UR5 ;  /* 0x0000001dff087299 */ /* 0x000fe40008011605 */
[----:B------:R-:W-:Y:S01]  /*4830*/  UIMAD.WIDE.U32 UR10, UR6, UR16, URZ ;  /* 0x00000010060a72a5 */ /* 0x000fe2000f8e00ff */
[----:B------:R-:W-:Y:S02]  /*4840*/  UMOV UR5, UR19 ;  /* 0x0000001300057c82 */ /* 0x000fe40008000000 */
[----:B------:R-:W-:Y:S03]  /*4850*/  @UP4 USHF.R.U32.HI UR4, URZ, UR17, UR5 ;  /* 0x00000011ff044299 */ /* 0x000fe60008011605 */
[----:B------:R-:W-:Y:S01]  /*4860*/  UMOV UR5, UR21 ;  /* 0x0000001500057c82 */ /* 0x000fe20008000000 */
[----:B------:R-:W-:Y:S02]  /*4870*/  UIMAD UR4, UR42, UR4, URZ ;  /* 0x000000042a0472a4 */ /* 0x000fe4000f8e02ff */
[----:B------:R-:W-:Y:S02]  /*4880*/  @UP4 USHF.R.U32.HI UR7, URZ, UR17, UR5 ;  /* 0x00000011ff074299 */ /* 0x000fe40008011605 */
[----:B------:R-:W-:Y:S02]  /*4890*/  USEL UR5, UR14, UR8, !UP6 ;  /* 0x000000080e057287 */ /* 0x000fe4000f000000 */
[----:B------:R-:W-:Y:S02]  /*48a0*/  UIMAD UR8, UR42, UR7, URZ ;  /* 0x000000072a0872a4 */ /* 0x000fe4000f8e02ff */
[----:B------:R-:W-:Y:S03]  /*48b0*/  UISETP.GE.AND UP0, UPT, UR6, UR4, UPT ;  /* 0x000000040600728c */ /* 0x000fe6000bf06270 */
[----:B------:R-:W-:Y:S01]  /*48c0*/  UMOV UR4, UR11 ;  /* 0x0000000b00047c82 */ /* 0x000fe20008000000 */
[----:B------:R-:W-:Y:S02]  /*48d0*/  UISETP.GE.OR UP0, UPT, UR5, UR8, UP0 ;  /* 0x000000080500728c */ /* 0x000fe40008706670 */
[----:B------:R-:W-:Y:S02]  /*48e0*/  USHF.R.U32.HI UR4, URZ, UR17, UR4 ;  /* 0x00000011ff047299 */ /* 0x000fe40008011604 */
[----:B------:R-:W-:Y:S02]  /*48f0*/  UIMAD.WIDE.U32 UR8, UR5, UR16, URZ ;  /* 0x00000010050872a5 */ /* 0x000fe4000f8e00ff */
[----:B------:R-:W-:Y:S04]  /*4900*/  USEL UR10, UR6, UR4, !UP4 ;  /* 0x00000004060a7287 */ /* 0x000fe8000e000000 */
[----:B------:R-:W-:Y:S01]  /*4910*/  UIADD3 UR11, UPT, UPT, -UR10, URZ, URZ ;  /* 0x000000ff0a0b7290 */ /* 0x000fe2000fffe1ff */
[----:B------:R-:W-:Y:S02]  /*4920*/  @!UP0 UMOV UR4, UR9 ;  /* 0x0000000900048c82 */ /* 0x000fe40008000000 */
[----:B------:R-:W-:Y:S02]  /*4930*/  @!UP0 USHF.R.U32.HI UR4, URZ, UR17, UR4 ;  /* 0x00000011ff048299 */ /* 0x000fe40008011604 */
[----:B------:R-:W-:Y:S02]  /*4940*/  UIMAD UR8, UR42, UR11, UR6 ;  /* 0x0000000b2a0872a4 */ /* 0x000fe4000f8e0206 */
[----:B------:R-:W-:Y:S04]  /*4950*/  @!UP0 USEL UR4, UR5, UR4, !UP4 ;  /* 0x0000000405048287 */ /* 0x000fe8000e000000 */
[----:B------:R-:W-:Y:S02]  /*4960*/  @!UP0 UIMAD UR8, UR7, UR8, UR4 ;  /* 0x00000008070882a4 */ /* 0x000fe4000f8e0204 */
[----:B------:R-:W-:Y:S02]  /*4970*/  @!UP0 UIADD3 UR9, UPT, UPT, UR10, -UR4, URZ ;  /* 0x800000040a098290 */ /* 0x000fe4000fffe0ff */
[----:B------:R-:W-:Y:S02]  /*4980*/  UIADD3 UR4, UPT, UPT, -UR5, URZ, URZ ;  /* 0x000000ff05047290 */ /* 0x000fe4000fffe1ff */
[----:B------:R-:W-:Y:S02]  /*4990*/  UIADD3 UR7, UPT, UPT, -UR6, URZ, URZ ;  /* 0x000000ff06077290 */ /* 0x000fe4000fffe1ff */
[----:B------:R-:W-:Y:S02]  /*49a0*/  @!UP0 UIMAD UR6, UR9, UR42, UR5 ;  /* 0x0000002a090682a4 */ /* 0x000fe4000f8e0205 */
[----:B------:R-:W-:Y:S02]  /*49b0*/  UIMAD UR14, UR15, UR4, UR14 ;  /* 0x000000040f0e72a4 */ /* 0x000fe4000f8e020e */
[----:B------:R-:W-:Y:S01]  /*49c0*/  UIMAD UR13, UR30, UR7, UR13 ;  /* 0x000000071e0d72a4 */ /* 0x000fe2000f8e020d */
[----:B------:R-:W-:Y:S02]  /*49d0*/  @!UP0 UMOV UR5, UR8 ;  /* 0x0000000800058c82 */ /* 0x000fe40008000000 */
[----:B------:R-:W-:Y:S02]  /*49e0*/  UIMAD UR14, UR5, UR15, UR14 ;  /* 0x0000000f050e72a4 */ /* 0x000fe4000f8e020e */
[----:B------:R-:W-:Y:S11]  /*49f0*/  UIMAD UR13, UR6, UR30, UR13 ;  /* 0x0000001e060d72a4 */ /* 0x000ff6000f8e020d */
[----:B------:R-:W-:Y:S01]  /*4a00*/  @!UPT UIADD3 URZ, UPT, UPT, URZ, URZ, URZ ;  /* 0x000000fffffff290 */ /* 0x000fe2000fffe0ff */
.L_x_80:
[----:B------:R-:W3:Y:S01]  /*4a10*/  @!UP2 LDCU.128 UR20, c[0x0][0xb10] ;  /* 0x00016200ff14a7ac */ /* 0x000ee20008000c00 */
[C---:B------:R-:W-:Y:S02]  /*4a20*/  ISETP.NE.U32.AND P1, PT, R4.reuse, RZ, PT ;  /* 0x000000ff0400720c */ /* 0x040fe40003f25070 */
[----:B------:R-:W-:Y:S02]  /*4a30*/  ISETP.NE.U32.AND P0, PT, R4, RZ, PT ;  /* 0x000000ff0400720c */ /* 0x000fe40003f05070 */
[C---:B------:R-:W-:Y:S02]  /*4a40*/  ISETP.NE.AND.EX P1, PT, R5.reuse, RZ, PT, P1 ;  /* 0x000000ff0500720c */ /* 0x040fe40003f25310 */
[----:B------:R-:W-:Y:S01]  /*4a50*/  ISETP.NE.AND.EX P0, PT, R5, RZ, PT, P0 ;  /* 0x000000ff0500720c */ /* 0x000fe20003f05300 */
[----:B------:R-:W4:Y:S01]  /*4a60*/  @!UP2 LDCU UR5, c[0x0][0xb0c] ;  /* 0x00016180ff05a7ac */ /* 0x000f220008000800 */
[----:B------:R-:W-:Y:S02]  /*4a70*/  USHF.L.U32 UR11, UR25, 0x6, URZ ;  /* 0x00000006190b7899 */ /* 0x000fe400080006ff */
[----:B------:R-:W-:Y:S02]  /*4a80*/  USHF.L.U32 UR10, UR26, 0x6, URZ ;  /* 0x000000061a0a7899 */ /* 0x000fe400080006ff */
[----:B---3--:R-:W-:Y:S07]  /*4a90*/  UIMAD.WIDE.U32 UR6, UR14, UR20, URZ ;  /* 0x000000140e0672a5 */ /* 0x008fee000f8e00ff */
[----:B------:R-:W-:Y:S01]  /*4aa0*/  @!UP2 UMOV UR4, UR7 ;  /* 0x000000070004ac82 */ /* 0x000fe20008000000 */
[----:B----4-:R-:W-:Y:S02]  /*4ab0*/  @!UP2 UISETP.NE.AND UP0, UPT, UR5, 0x1, UPT ;  /* 0x000000010500a88c */ /* 0x010fe4000bf05270 */
[----:B------:R-:W-:Y:S02]  /*4ac0*/  @!UP2 USHF.R.U32.HI UR4, URZ, UR21, UR4 ;  /* 0x00000015ff04a299 */ /* 0x000fe40008011604 */
[----:B------:R-:W-:Y:S02]  /*4ad0*/  UIMAD.WIDE.U32 UR6, UR13, UR23, URZ ;  /* 0x000000170d0672a5 */ /* 0x000fe4000f8e00ff */
[----:B------:R-:W-:Y:S02]  /*4ae0*/  @!UP2 USEL UR8, UR14, UR4, !UP0 ;  /* 0x000000040e08a287 */ /* 0x000fe4000c000000 */
[----:B------:R-:W-:Y:S03]  /*4af0*/  @!UP2 UISETP.NE.AND UP0, UPT, UR22, 0x1, UPT ;  /* 0x000000011600a88c */ /* 0x000fe6000bf05270 */
[----:B------:R-:W-:Y:S02]  /*4b00*/  @!UP2 UMOV UR6, UR7 ;  /* 0x000000070006ac82 */ /* 0x000fe40008000000 */
[----:B------:R-:W3:Y:S02]  /*4b10*/  @!UP2 LDCU UR4, c[0x0][0xb20] ;  /* 0x00016400ff04a7ac */ /* 0x000ee40008000800 */
[----:B---3--:R-:W-:Y:S04]  /*4b20*/  @!UP2 USHF.R.U32.HI UR6, URZ, UR4, UR6 ;  /* 0x00000004ff06a299 */ /* 0x008fe80008011606 */
[----:B------:R-:W-:Y:S04]  /*4b30*/  @!UP2 USEL UR6, UR13, UR6, !UP0 ;  /* 0x000000060d06a287 */ /* 0x000fe8000c000000 */
[----:B------:R-:W-:Y:S02]  /*4b40*/  @!UP2 UIADD3 UR4, UPT, UPT, -UR8, UR6, URZ ;  /* 0x000000060804a290 */ /* 0x000fe4000fffe1ff */
[----:B------:R-:W-:Y:S02]  /*4b50*/  @!UP2 UIADD3 UR6, UPT, UPT, UR8, -UR6, URZ ;  /* 0x800000060806a290 */ /* 0x000fe4000fffe0ff */
[----:B------:R-:W-:Y:S02]  /*4b60*/  @!UP2 UIMAD UR14, UR4, UR5, UR14 ;  /* 0x00000005040ea2a4 */ /* 0x000fe4000f8e020e */
[----:B------:R-:W-:Y:S01]  /*4b70*/  @!UP2 UIMAD UR13, UR6, UR22, UR13 ;  /* 0x00000016060da2a4 */ /* 0x000fe2000f8e020d */
[----:B------:R-:W-:Y:S11]  /*4b80*/  BRA.U UP3, `(.L_x_81) ;  /* 0x0000000103107547 */ /* 0x000ff6000b800000 */
[----:B------:R-:W-:Y:S04]  /*4b90*/  MOV R6, UR37 ;  /* 0x0000002500067c02 */ /* 0x000fe80008000f00 */
[----:B------:R-:W-:Y:S04]  /*4ba0*/  SHF.L.U32 R6, R6, 0x1f, RZ ;  /* 0x0000001f06067819 */ /* 0x000fe800000006ff */
[----:B------:R-:W3:Y:S02]  /*4bb0*/  SYNCS.PHASECHK.TRANS64.TRYWAIT P2, [UR24+0x78], R6 ;  /* 0x00007806ff0075a7 */ /* 0x000ee40008041118 */
[----:B---3--:R-:W-:Y:S05]  /*4bc0*/  @!P2 BRA `(.L_x_82) ;  /* 0x000000380014a947 */ /* 0x008fea0003800000 */
.L_x_81:
[----:B------:R-:W-:Y:S05]  /*4bd0*/  @!P1 BRA `(.L_x_83) ;  /* 0x0000000000309947 */ /* 0x000fea0003800000 */
[----:B------:R-:W-:Y:S01]  /*4be0*/  ISETP.NE.U32.AND P1, PT, R2, RZ, PT ;  /* 0x000000ff0200720c */ /* 0x000fe20003f25070 */
[----:B------:R-:W3:Y:S01]  /*4bf0*/  LDCU.64 UR4, c[0x0][0x358] ;  /* 0x00006b00ff0477ac */ /* 0x000ee20008000a00 */
[----:B------:R-:W-:Y:S02]  /*4c00*/  IMAD.MOV.U32 R53, RZ, RZ, 0x1 ;  /* 0x00000001ff357424 */ /* 0x000fe400078e00ff */
[----:B------:R-:W-:Y:S11]  /*4c10*/  ISETP.NE.AND.EX P1, PT, R3, RZ, PT, P1 ;  /* 0x000000ff0300720c */ /* 0x000ff60003f25310 */
[----:B------:R-:W-:Y:S02]  /*4c20*/  @!UPT UIADD3 URZ, UPT, UPT, URZ, URZ, URZ ;  /* 0x000000fffffff290 */ /* 0x000fe4000fffe0ff */
[----:B------:R-:W4:Y:S01]  /*4c30*/  @P1 LDC.64 R8, c[0x0][0x888] ;  /* 0x00022200ff081b82 */ /* 0x000f220000000a00 */
[----:B-1----:R-:W-:Y:S04]  /*4c40*/  @P1 IMAD R0, R4, UR36, RZ ;  /* 0x0000002404001c24 */ /* 0x002fe8000f8e02ff */
[----:B----4-:R-:W-:Y:S04]  /*4c50*/  @P1 IMAD.WIDE R8, R0, 0x4, R8 ;  /* 0x0000000400081825 */ /* 0x010fe800078e0208 */
[----:B------:R-:W-:Y:S01]  /*4c60*/  HFMA2 R0, -RZ, RZ, 0, 5.9604644775390625e-08 ;  /* 0x00000001ff007431 */ /* 0x000fe200000001ff */
[----:B---3-5:R3:W5:Y:S04]  /*4c70*/  @P1 LDG.E R26, desc[UR4][R8.64] ;  /* 0x00000004081a1981 */ /* 0x028768000c1e1900 */
[----:B------:R-:W-:Y:S01]  /*4c80*/  @!P1 PRMT R53, R0, 0x7610, R53 ;  /* 0x0000761000359816 */ /* 0x000fe20000000035 */
[----:B---3--:R-:W4:Y:S06]  /*4c90*/  @!P1 LDC R26, c[0x0][0x880] ;  /* 0x00022000ff1a9b82 */ /* 0x008f2c0000000800 */
.L_x_83:
[----:B----45:R-:W-:Y:S01]  /*4ca0*/  @!P0 FSETP.EQ.AND P1, PT, R26, RZ, PT ;  /* 0x000000ff1a00820b */ /* 0x030fe20003f22000 */
[----:B------:R-:W-:Y:S01]  /*4cb0*/  @!UPT UIADD3 URZ, UPT, UPT, URZ, URZ, URZ ;  /* 0x000000fffffff290 */ /* 0x000fe2000fffe0ff */
[----:B------:R-:W-:Y:S11]  /*4cc0*/  @!P0 BRA `(.L_x_84) ;  /* 0x0000000000188947 */ /* 0x000ff60003800000 */
[----:B------:R-:W-:Y:S02]  /*4cd0*/  LOP3.LUT P0, RZ, R53, 0xff, RZ, 0xc0, !PT ;  /* 0x000000ff35ff7812 */ /* 0x000fe4000780c0ff */
[----:B------:R-:W-:Y:S04]  /*4ce0*/  ISETP.NE.U32.AND P1, PT, R2, RZ, PT ;  /* 0x000000ff0200720c */ /* 0x000fe80003f25070 */
[----:B------:R-:W-:Y:S04]  /*4cf0*/  ISETP.NE.AND.EX P1, PT, R3, RZ, PT, P1 ;  /* 0x000000ff0300720c */ /* 0x000fe80003f25310 */
[----:B------:R-:W-:Y:S03]  /*4d00*/  PLOP3.LUT P1, PT, P1, PT, PT, 0x8, 0x80 ;  /* 0x000000000080781c */ /* 0x000fe60000f2e170 */
[----:B------:R-:W-:Y:S11]  /*4d10*/  @P0 FSETP.EQ.AND P1, PT, R26, RZ, PT ;  /* 0x000000ff1a00020b */ /* 0x000ff60003f22000 */
[----:B------:R-:W-:Y:S02]  /*4d20*/  @!UPT UIADD3 URZ, UPT, UPT, URZ, URZ, URZ ;  /* 0x000000fffffff290 */ /* 0x000fe4000fffe0ff */
.L_x_84:
[----:B------:R-:W-:Y:S01]  /*4d30*/  ULEA UR4, UR12, UR24, 0x3 ;  /* 0x000000180c047291 */ /* 0x000fe2000f8e18ff */
[----:B------:R-:W-:Y:S02]  /*4d40*/  SHF.L.U32 R9, R15, 0x1f, RZ ;  /* 0x0000001f0f097819 */ /* 0x000fe400000006ff */
[----:B------:R-:W-:Y:S04]  /*4d50*/  ELECT P0, URZ, PT ;  /* 0x0000000000ff782f */ /* 0x000fe80003800000 */
[----:B------:R-:W-:Y:S02]  /*4d60*/  PLOP3.LUT P1, PT, P1, P0, PT, 0xf2, 0x2f ;  /* 0x00000000002f781c */ /* 0x000fe40000f21e72 */
[----:B------:R-:W3:Y:S11]  /*4d70*/  SYNCS.PHASECHK.TRANS64.TRYWAIT P2, [UR4+0x58], R9 ;  /* 0x00005809ff0075a7 */ /* 0x000ef60008041104 */
[----:B------:R-:W-:Y:S05]  /*4d80*/  @!P1 IADD3 R8, P0, PT, R16, 0x580, RZ ;  /* 0x0000058010089810 */ /* 0x000fea0007f1e0ff */
[----:B-1----:R-:W-:Y:S01]  /*4d90*/  @!P1 IMAD.X R6, RZ, RZ, R17, P0 ;  /* 0x000000ffff069224 */ /* 0x002fe200000e0611 */
[----:B---3--:R-:W-:Y:S07]  /*4da0*/  @!P2 BRA `(.L_x_85) ;  /* 0x0000003400b4a947 */ /* 0x008fee0003800000 */
.L_x_156:
[----:B------:R-:W-:Y:S01]  /*4db0*/  @!P1 R2UR UR7, R6 ;  /* 0x00000000060792ca */ /* 0x000fe200000e0000 */
[----:B------:R-:W-:Y:S01]  /*4dc0*/  UIADD3 UR5, UPT, UPT, UR12, 0x1, URZ ;  /* 0x000000010c057890 */ /* 0x000fe2000fffe0ff */
[----:B------:R-:W-:Y:S01]  /*4dd0*/  @!P1 R2UR UR6, R8 ;  /* 0x00000000080692ca */ /* 0x000fe200000e0000 */
[----:B------:R-:W-:Y:S01]  /*4de0*/  UIADD3 UR9, UPT, UPT, UR4, 0x40, URZ ;  /* 0x0000004004097890 */ /* 0x000fe2000fffe0ff */
[----:B------:R-:W-:Y:S01]  /*4df0*/  @!P1 IMAD.MOV.U32 R6, RZ, RZ, 0x2000 ;  /* 0x00002000ff069424 */ /* 0x000fe200078e00ff */
[----:B------:R-:W-:Y:S01]  /*4e00*/  UISETP.NE.AND UP0, UPT, UR5, 0x3, UPT ;  /* 0x000000030500788c */ /* 0x000fe2000bf05270 */
[----:B------:R-:W-:Y:S01]  /*4e10*/  VIADD R14, R14, 0x1 ;  /* 0x000000010e0e7836 */ /* 0x000fe20000000000 */
[----:B------:R-:W-:Y:S01]  /*4e20*/  UMOV UR22, 0x0 ;  /* 0x0000000000167882 */ /* 0x000fe20000000000 */
[----:B------:R-:W-:Y:S01]  /*4e30*/  UMOV UR23, 0x10000000 ;  /* 0x1000000000177882 */ /* 0x000fe20000000000 */
[----:B------:R-:W-:Y:S04]  /*4e40*/  UPRMT UR20, UR54, 0x654, UR9 ;  /* 0x0000065436147896 */ /* 0x000fe80008000009 */
[----:B-1----:R-:W-:Y:S01]  /*4e50*/  IMAD.U32 R9, RZ, RZ, UR7 ;  /* 0x00000007ff097e24 */ /* 0x002fe2000f8e00ff */
[----:B------:R-:W-:Y:S01]  /*4e60*/  USEL UR7, URZ, 0x1, UP0 ;  /* 0x00000001ff077887 */ /* 0x000fe20008000000 */
[----:B------:R-:W-:Y:S01]  /*4e70*/  IMAD.U32 R8, RZ, RZ, UR6 ;  /* 0x00000006ff087e24 */ /* 0x000fe2000f8e00ff */
[----:B------:R-:W-:Y:S02]  /*4e80*/  USEL UR6, UR5, URZ, UP0 ;  /* 0x000000ff05067287 */ /* 0x000fe40008000000 */
[----:B------:R-:W-:Y:S01]  /*4e90*/  VOTEU.ALL UP0, P1 ;  /* 0x0000000000ff7886 */ /* 0x000fe20000800000 */
[----:B------:R-:W-:Y:S02]  /*4ea0*/  @!P1 R2UR UR19, R9 ;  /* 0x00000000091392ca */ /* 0x000fe400000e0000 */
[----:B------:R-:W-:Y:S02]  /*4eb0*/  @!P1 R2UR UR18, R8 ;  /* 0x00000000081292ca */ /* 0x000fe400000e0000 */
[----:B------:R-:W-:Y:S01]  /*4ec0*/  @!UP0 ULEA UR5, UR12, UR24, 0xd ;  /* 0x000000180c058291 */ /* 0x000fe2000f8e68ff */
[----:B------:R-:W-:Y:S02]  /*4ed0*/  LOP3.LUT R15, R15, UR7, RZ, 0x3c, !PT ;  /* 0x000000070f0f7c12 */ /* 0x000fe4000f8e3cff */
[----:B------:R-:W-:Y:S01]  /*4ee0*/  UMOV UR12, UR36 ;  /* 0x00000024000c7c82 */ /* 0x000fe20008000000 */
[----:B------:R-:W-:Y:S01]  /*4ef0*/  @!UP0 UIADD3 UR8, UPT, UPT, UR5, 0x400, URZ ;  /* 0x0000040005088890 */ /* 0x000fe2000fffe0ff */
[----:B------:R-:W-:Y:S01]  /*4f00*/  SHF.L.U32 R0, R15, 0x1f, RZ ;  /* 0x0000001f0f007819 */ /* 0x000fe200000006ff */
[----:B------:R-:W-:Y:S01]  /*4f10*/  VOTEU.ALL UP0, P1 ;  /* 0x0000000000ff7886 */ /* 0x000fe20000800000 */
[----:B------:R-:W-:Y:S06]  /*4f20*/  ULEA UR5, UR6, UR24, 0x3 ;  /* 0x0000001806057291 */ /* 0x000fec000f8e18ff */
[----:B------:R1:W-:Y:S01]  /*4f30*/  @!UP0 UTMALDG.3D [UR8], [UR18], desc[UR22] ;  /* 0x00001608120085b4 */ /* 0x0003e20008011000 */
[----:B------:R1:W-:Y:S01]  /*4f40*/  @!P1 SYNCS.ARRIVE.TRANS64.RED.A0TR RZ, [UR4+0x40], R6 ;  /* 0x00004006ffff99a7 */ /* 0x0003e20008300404 */
[----:B------:R-:W-:Y:S01]  /*4f50*/  SYNCS.ARRIVE.TRANS64.RED.A1T0 RZ, [UR20], RZ ;  /* 0x000000ffffff79a7 */ /* 0x000fe20008100414 */
[----:B------:R-:W3:Y:S02]  /*4f60*/  SYNCS.PHASECHK.TRANS64.TRYWAIT P0, [UR5+0x58], R0 ;  /* 0x00005800ff0075a7 */ /* 0x000ee40008001105 */
[----:B-1-3--:R-:W-:Y:S05]  /*4f70*/  @!P0 BRA `(.L_x_86) ;  /* 0x0000003400588947 */ /* 0x00afea0003800000 */
.L_x_158:
[----:B------:R-:W-:Y:S01]  /*4f80*/  UIADD3 UR9, UPT, UPT, UR5, 0x40, URZ ;  /* 0x0000004005097890 */ /* 0x000fe2000fffe0ff */
[----:B-1----:R-:W-:Y:S01]  /*4f90*/  @!P1 IADD3 R6, P0, PT, R16, 0x580, RZ ;  /* 0x0000058010069810 */ /* 0x002fe20007f1e0ff */
[----:B------:R-:W-:Y:S01]  /*4fa0*/  UPLOP3.LUT UP3, UPT, UPT, UPT, UPT, 0x80, 0x8 ;  /* 0x000000000008789c */ /* 0x000fe20003f6f070 */
[----:B------:R-:W-:Y:S01]  /*4fb0*/  R2UR UR23, R55 ;  /* 0x00000000371772ca */ /* 0x000fe200000e0000 */
[----:B------:R-:W-:Y:S01]  /*4fc0*/  UMOV UR20, 0x0 ;  /* 0x0000000000147882 */ /* 0x000fe20000000000 */
[----:B------:R-:W-:Y:S01]  /*4fd0*/  @!P1 R2UR UR7, R6 ;  /* 0x00000000060792ca */ /* 0x000fe200000e0000 */
[----:B------:R-:W-:Y:S01]  /*4fe0*/  @!P1 IMAD.X R0, RZ, RZ, R17, P0 ;  /* 0x000000ffff009224 */ /* 0x000fe200000e0611 */
[----:B------:R-:W-:Y:S01]  /*4ff0*/  UMOV UR21, 0x10000000 ;  /* 0x1000000000157882 */ /* 0x000fe20000000000 */
[----:B------:R-:W-:Y:S01]  /*5000*/  UMOV UR12, UR36 ;  /* 0x00000024000c7c82 */ /* 0x000fe20008000000 */
[----:B------:R-:W-:Y:S01]  /*5010*/  VOTEU.ALL UP0, P1 ;  /* 0x0000000000ff7886 */ /* 0x000fe20000800000 */
[----:B------:R-:W-:Y:S01]  /*5020*/  R2UR UR22, R56 ;  /* 0x00000000381672ca */ /* 0x000fe200000e0000 */
[----:B------:R-:W-:Y:S01]  /*5030*/  UMOV UR36, UR27 ;  /* 0x0000001b00247c82 */ /* 0x000fe20008000000 */
[----:B------:R-:W-:Y:S02]  /*5040*/  @!P1 R2UR UR4, R0 ;  /* 0x00000000000492ca */ /* 0x000fe400000e0000 */
[----:B------:R-:W-:Y:S01]  /*5050*/  @!UP0 UIADD3 UR10, UPT, UPT, UR10, 0x20, URZ ;  /* 0x000000200a0a8890 */ /* 0x000fe2000fffe0ff */
[C---:B------:R-:W-:Y:S01]  /*5060*/  ISETP.NE.AND P0, PT, R14.reuse, 0x2, PT ;  /* 0x000000020e00780c */ /* 0x040fe20003f05270 */
[----:B------:R-:W-:Y:S02]  /*5070*/  UIADD3 UR26, UPT, UPT, UR13, UR23, URZ ;  /* 0x000000170d1a7290 */ /* 0x000fe4000fffe0ff */
[----:B------:R-:W-:Y:S01]  /*5080*/  IMAD.U32 R8, RZ, RZ, UR7 ;  /* 0x00000007ff087e24 */ /* 0x000fe2000f8e00ff */
[----:B------:R-:W-:Y:S02]  /*5090*/  SEL R0, RZ, 0x1, P0 ;  /* 0x00000001ff007807 */ /* 0x000fe40000000000 */
[----:B------:R-:W-:Y:S02]  /*50a0*/  SEL R14, R14, RZ, P0 ;  /* 0x000000ff0e0e7207 */ /* 0x000fe40000000000 */
[----:B------:R-:W-:Y:S01]  /*50b0*/  @!P1 R2UR UR18, R8 ;  /* 0x00000000081292ca */ /* 0x000fe200000e0000 */
[----:B------:R-:W-:Y:S01]  /*50c0*/  UIADD3 UR25, UPT, UPT, UR14, UR22, URZ ;  /* 0x000000160e197290 */ /* 0x000fe2000fffe0ff */
[----:B------:R-:W-:Y:S01]  /*50d0*/  IMAD.U32 R9, RZ, RZ, UR4 ;  /* 0x00000004ff097e24 */ /* 0x000fe2000f8e00ff */
[----:B------:R-:W-:Y:S01]  /*50e0*/  @!UP0 ULEA UR4, UR6, UR24, 0xd ;  /* 0x0000001806048291 */ /* 0x000fe2000f8e68ff */
[----:B------:R-:W-:Y:S03]  /*50f0*/  LOP3.LUT R13, R13, R0, RZ, 0x3c, !PT ;  /* 0x000000000d0d7212 */ /* 0x000fe600078e3cff */
[----:B------:R-:W-:Y:S01]  /*5100*/  @!P1 R2UR UR19, R9 ;  /* 0x00000000091392ca */ /* 0x000fe200000e0000 */
[----:B------:R-:W-:Y:S01]  /*5110*/  @!UP0 UIADD3 UR8, UPT, UPT, UR4, 0x400, URZ ;  /* 0x0000040004088890 */ /* 0x000fe2000fffe0ff */
[----:B------:R-:W-:Y:S01]  /*5120*/  VOTEU.ALL UP0, P1 ;  /* 0x0000000000ff7886 */ /* 0x000fe20000800000 */
[----:B------:R-:W-:Y:S10]  /*5130*/  UPRMT UR4, UR54, 0x654, UR9 ;  /* 0x0000065436047896 */ /* 0x000ff40008000009 */
[----:B------:R1:W-:Y:S01]  /*5140*/  @!UP0 UTMALDG.3D [UR8], [UR18], desc[UR20] ;  /* 0x00001408120085b4 */ /* 0x0003e20008011000 */
[----:B------:R3:W-:Y:S01]  /*5150*/  @!P1 SYNCS.ARRIVE.TRANS64.RED.A0TR RZ, [UR5+0x40], R7 ;  /* 0x00004007ffff99a7 */ /* 0x0007e20008300405 */
[----:B------:R-:W-:Y:S01]  /*5160*/  SYNCS.ARRIVE.TRANS64.RED.A1T0 RZ, [UR4], RZ ;  /* 0x000000ffffff79a7 */ /* 0x000fe20008100404 */
[----:B------:R-:W-:Y:S04]  /*5170*/  UIADD3 UR4, UPT, UPT, UR6, 0x1, URZ ;  /* 0x0000000106047890 */ /* 0x000fe8000fffe0ff */
[----:B------:R-:W-:Y:S04]  /*5180*/  UISETP.NE.AND UP0, UPT, UR4, 0x3, UPT ;  /* 0x000000030400788c */ /* 0x000fe8000bf05270 */
[----:B------:R-:W-:Y:S06]  /*5190*/  USEL UR5, URZ, 0x1, UP0 ;  /* 0x00000001ff057887 */ /* 0x000fec0008000000 */
[----:B------:R-:W-:Y:S01]  /*51a0*/  LOP3.LUT R15, R15, UR5, RZ, 0x3c, !PT ;  /* 0x000000050f0f7c12 */ /* 0x000fe2000f8e3cff */
[----:B-1----:R-:W-:Y:S01]  /*51b0*/  USEL UR12, UR4, URZ, UP0 ;  /* 0x000000ff040c7287 */ /* 0x002fe20008000000 */
[----:B------:R-:W-:Y:S11]  /*51c0*/  BRA.U UP1, `(.L_x_87) ;  /* 0xfffffff101f07547 */ /* 0x000ff6000b83ffff */
[----:B------:R-:W-:Y:S01]  /*51d0*/  UIADD3 UR24, UPT, UPT, UR24, 0x58, URZ ;  /* 0x0000005818187890 */ /* 0x000fe2000fffe0ff */
[----:B------:R-:W-:-:S03]  /*51e0*/  SHF.L.U32 R2, R15, 0x1f, RZ ;  /* 0x0000001f0f027819 */ /* 0x000fc600000006ff */
[----:B------:R-:W-:-:S09]  /*51f0*/  ULEA UR4, UR12, UR24, 0x3 ;  /* 0x000000180c047291 */ /* 0x000fd2000f8e18ff */
[----:B------:R-:W1:Y:S02]  /*5200*/  SYNCS.PHASECHK.TRANS64.TRYWAIT P0, [UR4], R2 ;  /* 0x00000002ff0075a7 */ /* 0x000e640008001104 */
[----:B-1----:R-:W-:Y:S05]  /*5210*/  @!P0 BRA `(.L_x_88) ;  /* 0x0000003000c88947 */ /* 0x002fea0003800000 */
.L_x_160:
        /* <DEDUP_REMOVED lines=9> */
.L_x_162:
[----:B------:R-:W-:-:S04]  /*52b0*/  UIADD3 UR4, UPT, UPT, UR4, 0x1, URZ ;  /* 0x0000000104047890 */ /* 0x000fc8000fffe0ff */
[----:B------:R-:W-:-:S04]  /*52c0*/  UISETP.NE.AND UP0, UPT, UR4, 0x3, UPT ;  /* 0x000000030400788c */ /* 0x000fc8000bf05270 */
[----:B------:R-:W-:Y:S02]  /*52d0*/  USEL UR5, URZ, 0x1, UP0 ;  /* 0x00000001ff057887 */ /* 0x000fe40008000000 */
[----:B------:R-:W-:-:S04]  /*52e0*/  USEL UR4, UR4, URZ, UP0 ;  /* 0x000000ff04047287 */ /* 0x000fc80008000000 */
[----:B------:R-:W-:Y:S01]  /*52f0*/  ULEA UR4, UR4, UR24, 0x3 ;  /* 0x0000001804047291 */ /* 0x000fe2000f8e18ff */
[----:B-1----:R-:W-:-:S04]  /*5300*/  LOP3.LUT R2, R15, UR5, RZ, 0x3c, !PT ;  /* 0x000000050f027c12 */ /* 0x002fc8000f8e3cff */
[----:B------:R-:W-:Y:S01]  /*5310*/  SHF.L.U32 R2, R2, 0x1f, RZ ;  /* 0x0000001f02027819 */ /* 0x000fe200000006ff */
[----:B------:R-:W-:-:S07]  /*5320*/  IMAD.U32 R0, RZ, RZ, UR4 ;  /* 0x00000004ff007e24 */ /* 0x000fce000f8e00ff */
.L_x_90:
[----:B-1----:R1:W4:Y:S02]  /*5330*/  SYNCS.PHASECHK.TRANS64.TRYWAIT P0, [R0+URZ], R2 ;  /* 0x00000002000075a7 */ /* 0x00232400080011ff */
[----:B----4-:R-:W-:Y:S05]  /*5340*/  @!P0 NANOSLEEP.SYNCS 0x989680 ;  /* 0x009896800000895d */ /* 0x010fea0003900000 */
[----:B------:R-:W4:Y:S02]  /*5350*/  @!P0 SYNCS.PHASECHK.TRANS64 P0, [R0+URZ], R2 ;  /* 0x00000002000085a7 */ /* 0x000f2400080010ff */
[----:B--2-4-:R-:W-:Y:S05]  /*5360*/  @P0 EXIT ;  /* 0x000000000000094d */ /* 0x014fea0003800000 */
[----:B------:R-:W-:Y:S05]  /*5370*/  BRA `(.L_x_90) ;  /* 0xfffffffc00ec7947 */ /* 0x000fea000383ffff */
.L_x_78:
[----:B------:R-:W-:-:S06]  /*5380*/  UISETP.GE.AND UP0, UPT, UR22, 0x4, UPT ;  /* 0x000000041600788c */ /* 0x000fcc000bf06270 */
[----:B------:R-:W-:-:S13]  /*5390*/  PLOP3.LUT P0, PT, PT, PT, UP0, 0x80, 0x8 ;  /* 0x000000000008781c */ /* 0x000fda0003f0f008 */
[----:B-1----:R-:W-:Y:S05]  /*53a0*/  @!P0 EXIT ;  /* 0x000000000000894d */ /* 0x002fea0003800000 */
[----:B------:R-:W-:Y:S01]  /*53b0*/  BAR.SYNC.DEFER_BLOCKING 0x6, 0xa0 ;  /* 0x0182800000007b1d */ /* 0x000fe20000010000 */
[C---:B------:R-:W-:Y:S01]  /*53c0*/  IMAD.SHL.U32 R4, R64.reuse, 0x20, RZ ;  /* 0x0000002040047824 */ /* 0x040fe200078e00ff */
[C---:B------:R-:W-:Y:S01]  /*53d0*/  R2P PR, R64.reuse, 0x6 ;  /* 0x0000000640007804 */ /* 0x040fe20000000000 */
[C---:B------:R-:W-:Y:S01]  /*53e0*/  IMAD.SHL.U32 R2, R64.reuse, 0x4, RZ ;  /* 0x0000000440027824 */ /* 0x040fe200078e00ff */
[----:B------:R-:W-:Y:S01]  /*53f0*/  CS2R R60, SRZ ;  /* 0x00000000003c7805 */ /* 0x000fe2000001ff00 */
[----:B------:R-:W-:Y:S01]  /*5400*/  IMAD.U32 R23, R64, 0x10000, RZ ;  /* 0x0001000040177824 */ /* 0x000fe200078e00ff */
[----:B------:R-:W-:Y:S01]  /*5410*/  UMOV UR44, 0x400 ;  /* 0x00000400002c7882 */ /* 0x000fe20000000000 */
[----:B------:R-:W1:Y:S01]  /*5420*/  LDCU.64 UR4, c[0x0][0x890] ;  /* 0x00011200ff0477ac */ /* 0x000e620008000a00 */
[----:B------:R-:W2:Y:S01]  /*5430*/  LDC.64 R50, c[0x0][0x8b0] ;  /* 0x00022c00ff327b82 */ /* 0x000ea20000000a00 */
[----:B------:R-:W-:Y:S01]  /*5440*/  LOP3.LUT R3, R4, 0xe0, RZ, 0xc0, !PT ;  /* 0x000000e004037812 */ /* 0x000fe200078ec0ff */
[----:B------:R-:W-:Y:S01]  /*5450*/  IMAD.SHL.U32 R52, R64, 0x10, RZ ;  /* 0x0000001040347824 */ /* 0x000fe200078e00ff */
[----:B------:R-:W-:Y:S01]  /*5460*/  ULEA UR44, UR54, UR44, 0x18 ;  /* 0x0000002c362c7291 */ /* 0x000fe2000f8ec0ff */
[----:B------:R-:W-:Y:S01]  /*5470*/  LOP3.LUT R4, R4, 0x100, RZ, 0xc0, !PT ;  /* 0x0000010004047812 */ /* 0x000fe200078ec0ff */
[----:B------:R-:W-:Y:S01]  /*5480*/  IMAD.MOV.U32 R63, RZ, RZ, 0x8 ;  /* 0x00000008ff3f7424 */ /* 0x000fe200078e00ff */
[----:B------:R-:W-:Y:S01]  /*5490*/  LOP3.LUT R2, R3, 0x1c, R2, 0xf8, !PT ;  /* 0x0000001c03027812 */ /* 0x000fe200078ef802 */
[----:B------:R-:W-:Y:S01]  /*54a0*/  IMAD.MOV.U32 R62, RZ, RZ, 0x10 ;  /* 0x00000010ff3e7424 */ /* 0x000fe200078e00ff */
[----:B------:R-:W3:Y:S01]  /*54b0*/  LDC.64 R48, c[0x0][0x8a8] ;  /* 0x00022a00ff307b82 */ /* 0x000ee20000000a00 */
[----:B------:R-:W-:Y:S01]  /*54c0*/  SHF.R.U32.HI R3, RZ, 0x2, R64 ;  /* 0x00000002ff037819 */ /* 0x000fe20000011640 */
[----:B------:R-:W-:Y:S01]  /*54d0*/  IMAD.MOV.U32 R22, RZ, RZ, RZ ;  /* 0x000000ffff167224 */ /* 0x000fe200078e00ff */
[----:B------:R-:W-:Y:S01]  /*54e0*/  LOP3.LUT R23, R23, 0x600000, RZ, 0xc0, !PT ;  /* 0x0060000017177812 */ /* 0x000fe200078ec0ff */
[----:B------:R-:W-:Y:S01]  /*54f0*/  IMAD.MOV.U32 R59, RZ, RZ, RZ ;  /* 0x000000ffff3b7224 */ /* 0x000fe200078e00ff */
[----:B------:R-:W-:Y:S01]  /*5500*/  LOP3.LUT R52, R4, 0x600, R52, 0xf8, !PT ;  /* 0x0000060004347812 */ /* 0x000fe200078ef834 */
[----:B------:R-:W4:Y:S01]  /*5510*/  LDCU UR63, c[0x0][0x370] ;  /* 0x00006e00ff3f77ac */ /* 0x000f220008000800 */
[----:B------:R-:W-:Y:S01]  /*5520*/  LOP3.LUT R2, R2, 0x4, R3, 0x78, !PT ;  /* 0x0000000402027812 */ /* 0x000fe200078e7803 */
[----:B------:R-:W4:Y:S01]  /*5530*/  LDS R0, [UR44+0x130] ;  /* 0x0001302cff007984 */ /* 0x000f220008000800 */
[----:B-1----:R-:W-:Y:S01]  /*5540*/  IMAD.U32 R66, RZ, RZ, UR4 ;  /* 0x00000004ff427e24 */ /* 0x002fe2000f8e00ff */
[----:B------:R-:W-:Y:S01]  /*5550*/  UIADD3 UR4, UPT, UPT, UR44, 0x400, URZ ;  /* 0x000004002c047890 */ /* 0x000fe2000fffe0ff */
[----:B------:R-:W-:Y:S01]  /*5560*/  LOP3.LUT R52, R52, R2, RZ, 0xfc, !PT ;  /* 0x0000000234347212 */ /* 0x000fe200078efcff */
[----:B------:R-:W-:Y:S01]  /*5570*/  IMAD.U32 R65, RZ, RZ, UR5 ;  /* 0x00000005ff417e24 */ /* 0x000fe2000f8e00ff */
[----:B------:R-:W-:Y:S01]  /*5580*/  LOP3.LUT R64, R64, 0x60, RZ, 0xc0, !PT ;  /* 0x0000006040407812 */ /* 0x000fe200078ec0ff */
[----:B------:R-:W1:Y:S01]  /*5590*/  LDCU UR43, c[0x0][0xb0c] ;  /* 0x00016180ff2b77ac */ /* 0x000e620008000800 */
[----:B------:R-:W-:Y:S01]  /*55a0*/  SEL R63, R63, 0xfffffff8, !P1 ;  /* 0xfffffff83f3f7807 */ /* 0x000fe20004800000 */
[----:B------:R-:W-:Y:S01]  /*55b0*/  IMAD.U32 R68, RZ, RZ, UR4 ;  /* 0x00000004ff447e24 */ /* 0x000fe2000f8e00ff */
[----:B------:R-:W-:Y:S01]  /*55c0*/  SEL R62, R62, 0xfffffff0, !P2 ;  /* 0xfffffff03e3e7807 */ /* 0x000fe20005000000 */
[----:B------:R-:W1:Y:S01]  /*55d0*/  LDCU UR39, c[0x0][0xb30] ;  /* 0x00016600ff2777ac */ /* 0x000e620008000800 */
[----:B------:R-:W1:Y:S01]  /*55e0*/  LDCU.64 UR60, c[0x0][0x888] ;  /* 0x00011100ff3c77ac */ /* 0x000e620008000a00 */
[----:B------:R-:W1:Y:S01]  /*55f0*/  LDCU.64 UR40, c[0x0][0xb28] ;  /* 0x00016500ff2877ac */ /* 0x000e620008000a00 */
[----:B------:R-:W1:Y:S01]  /*5600*/  LDCU.128 UR56, c[0x0][0xb10] ;  /* 0x00016200ff3877ac */ /* 0x000e620008000c00 */
[----:B------:R-:W1:Y:S01]  /*5610*/  LDCU UR62, c[0x0][0x374] ;  /* 0x00006e80ff3e77ac */ /* 0x000e620008000800 */
[----:B------:R-:W-:Y:S01]  /*5620*/  UMOV UR55, 0x1 ;  /* 0x0000000100377882 */ /* 0x000fe20000000000 */
[----:B------:R-:W-:Y:S01]  /*5630*/  UMOV UR46, URZ ;  /* 0x000000ff002e7c82 */ /* 0x000fe20008000000 */
[----:B------:R-:W-:Y:S01]  /*5640*/  UMOV UR53, URZ ;  /* 0x000000ff00357c82 */ /* 0x000fe20008000000 */
[----:B------:R-:W-:Y:S01]  /*5650*/  UMOV UR52, URZ ;  /* 0x000000ff00347c82 */ /* 0x000fe20008000000 */
[----:B-1234-:R-:W-:-:S07]  /*5660*/  IMAD.IADD R23, R0, 0x1, R23 ;  /* 0x0000000100177824 */ /* 0x01efce00078e0217 */
.L_x_121:
[C---:B------:R-:W-:Y:S02]  /*5670*/  LEA R0, R59.reuse, UR44, 0x3 ;  /* 0x0000002c3b007c11 */ /* 0x040fe4000f8e18ff */
[----:B------:R-:W-:Y:S02]  /*5680*/  SHF.L.U32 R2, R60, 0x1f, RZ ;  /* 0x0000001f3c027819 */ /* 0x000fe400000006ff */
[----:B------:R-:W-:Y:S02]  /*5690*/  LEA R4, R59, UR44, 0x4 ;  /* 0x0000002c3b047c11 */ /* 0x000fe4000f8e20ff */
[----:B------:R-:W1:Y:S02]  /*56a0*/  SYNCS.PHASECHK.TRANS64.TRYWAIT P0, [R0+URZ+0x80], R2 ;  /* 0x00008002000075a7 */ /* 0x000e6400080011ff */
[----:B-1----:R-:W-:Y:S05]  /*56b0*/  @!P0 BRA `(.L_x_91) ;  /* 0x0000002c00d08947 */ /* 0x002fea0003800000 */
.L_x_163:
[----:B------:R-:W-:Y:S01]  /*56c0*/  R2UR UR7, R67 ;  /* 0x00000000430772ca */ /* 0x000fe200000e0000 */
[----:B------:R-:W2:Y:S01]  /*56d0*/  LDS.128 R4, [R4+0x110] ;  /* 0x0001100004047984 */ /* 0x000ea20000000c00 */
[----:B-1----:R-:W-:Y:S01]  /*56e0*/  VIADD R0, R0, 0x90 ;  /* 0x0000009000007836 */ /* 0x002fe20000000000 */
[----:B------:R-:W-:Y:S04]  /*56f0*/  UISETP.GE.AND UP0, UPT, UR42, 0x1, UPT ;  /* 0x000000012a00788c */ /* 0x000fe8000bf06270 */
[----:B------:R-:W-:Y:S01]  /*5700*/  PRMT R0, RZ, 0x654, R0 ;  /* 0x00000654ff007816 */ /* 0x000fe20000000000 */
[----:B------:R-:W-:Y:S01]  /*5710*/  @!PT LDS RZ, [RZ] ;  /* 0x00000000fffff984 */ /* 0x000fe20000000800 */
[----:B------:R-:W-:Y:S01]  /*5720*/  @!PT LDS RZ, [RZ] ;  /* 0x00000000fffff984 */ /* 0x000fe20000000800 */
[----:B------:R-:W-:Y:S01]  /*5730*/  @!PT LDS RZ, [RZ] ;  /* 0x00000000fffff984 */ /* 0x000fe20000000800 */
[----:B------:R-:W-:Y:S01]  /*5740*/  @!PT LDS RZ, [RZ] ;  /* 0x00000000fffff984 */ /* 0x000fe20000000800 */
[----:B------:R1:W-:Y:S06]  /*5750*/  MEMBAR.ALL.CTA ;  /* 0x0000000000007992 */ /* 0x0003ec0000008000 */
[----:B-1----:R-:W1:Y:S02]  /*5760*/  FENCE.VIEW.ASYNC.S ;  /* 0x00000000000073c6 */ /* 0x002e640000000000 */
[----:B-1----:R1:W-:Y:S01]  /*5770*/  SYNCS.ARRIVE.TRANS64.RED.A1T0 RZ, [R0+URZ], RZ ;  /* 0x000000ff00ff79a7 */ /* 0x0023e200081004ff */
[----:B--2---:R-:W-:Y:S11]  /*5780*/  LOP3.LUT P0, RZ, R6, 0x1, RZ, 0xc0, !PT ;  /* 0x0000000106ff7812 */ /* 0x004ff6000780c0ff */
[----:B------:R-:W-:Y:S02]  /*5790*/  @!UPT UIADD3 URZ, UPT, UPT, URZ, URZ, URZ ;  /* 0x000000fffffff290 */ /* 0x000fe4000fffe0ff */
[----:B------:R-:W-:Y:S01]  /*57a0*/  VOTEU.ANY UP1, P0 ;  /* 0x0000000000ff7886 */ /* 0x000fe20000020100 */
[----:B------:R-:W-:Y:S01]  /*57b0*/  PLOP3.LUT P0, PT, PT, PT, UP1, 0x80, 0x8 ;  /* 0x000000000008781c */ /* 0x000fe20003f0f018 */
[----:B------:R-:W-:Y:S06]  /*57c0*/  UP2UR UR4, UPR, URZ, 0x2 ;  /* 0x00000002ff047883 */ /* 0x000fec0008000000 */
[----:B------:R-:W-:Y:S06]  /*57d0*/  IMAD.U32 R69, RZ, RZ, UR4 ;  /* 0x00000004ff457e24 */ /* 0x000fec000f8e00ff */
[----:B------:R-:W-:Y:S02]  /*57e0*/  @P0 SHF.R.U32.HI R2, RZ, 0x10, R5 ;  /* 0x00000010ff020819 */ /* 0x000fe40000011605 */
[----:B------:R-:W-:Y:S02]  /*57f0*/  @P0 MOV R3, R4 ;  /* 0x0000000400030202 */ /* 0x000fe40000000f00 */
[----:B------:R-:W-:Y:S02]  /*5800*/  @P0 R2UR UR4, R2 ;  /* 0x00000000020402ca */ /* 0x000fe400000e0000 */
[----:B------:R-:W-:Y:S02]  /*5810*/  @P0 LOP3.LUT R4, R5, 0xffff, RZ, 0xc0, !PT ;  /* 0x0000ffff05040812 */ /* 0x000fe400078ec0ff */
[----:B------:R-:W-:Y:S02]  /*5820*/  @P0 R2UR UR6, R3 ;  /* 0x00000000030602ca */ /* 0x000fe400000e0000 */
[----:B------:R-:W-:Y:S07]  /*5830*/  @P0 R2UR UR5, R4 ;  /* 0x00000000040502ca */ /* 0x000fee00000e0000 */
[----:B------:R-:W-:Y:S02]  /*5840*/  @UP1 UMOV UR7, UR4 ;  /* 0x0000000400071c82 */ /* 0x000fe40008000000 */
[----:B------:R-:W-:Y:S02]  /*5850*/  IMAD.U32 R67, RZ, RZ, UR7 ;  /* 0x00000007ff437e24 */ /* 0x000fe4000f8e00ff */
[----:B------:R-:W-:Y:S02]  /*5860*/  @UP1 UMOV UR38, UR6 ;  /* 0x0000000600261c82 */ /* 0x000fe40008000000 */
[----:B------:R-:W-:Y:S01]  /*5870*/  @UP1 UMOV UR37, UR5 ;  /* 0x0000000500251c82 */ /* 0x000fe20008000000 */
[----:B-1----:R-:W-:Y:S05]  /*5880*/  BRA.U !UP0, `(.L_x_92) ;  /* 0x0000000108cc7547 */ /* 0x002fea000b800000 */
[----:B------:R-:W1:Y:S01]  /*5890*/  LDCU UR12, c[0x0][0xb20] ;  /* 0x00016400ff0c77ac */ /* 0x000e620008000800 */
[----:B------:R-:W-:Y:S02]  /*58a0*/  UIMAD.WIDE.U32 UR4, UR62, UR59, URZ ;  /* 0x0000003b3e0472a5 */ /* 0x000fe4000f8e00ff */
[----:B------:R-:W-:Y:S02]  /*58b0*/  UIMAD.WIDE.U32 UR6, UR63, UR56, URZ ;  /* 0x000000383f0672a5 */ /* 0x000fe4000f8e00ff */
[----:B------:R-:W-:Y:S02]  /*58c0*/  UISETP.NE.AND UP0, UPT, UR58, 0x1, UPT ;  /* 0x000000013a00788c */ /* 0x000fe4000bf05270 */
[----:B------:R-:W-:Y:S02]  /*58d0*/  UIMAD.WIDE.U32 UR8, UR37, UR59, URZ ;  /* 0x0000003b250872a5 */ /* 0x000fe4000f8e00ff */
[----:B------:R-:W-:Y:S02]  /*58e0*/  UIMAD.WIDE.U32 UR10, UR38, UR56, URZ ;  /* 0x00000038260a72a5 */ /* 0x000fe4000f8e00ff */
[----:B------:R-:W-:Y:S02]  /*58f0*/  UISETP.NE.AND UP1, UPT, UR43, 0x1, UPT ;  /* 0x000000012b00788c */ /* 0x000fe4000bf25270 */
[----:B------:R-:W-:Y:S01]  /*5900*/  UISETP.NE.AND UP2, UPT, UR42, 0x1, UPT ;  /* 0x000000012a00788c */ /* 0x000fe2000bf45270 */
[----:B------:R-:W-:Y:S02]  /*5910*/  UMOV UR4, UR5 ;  /* 0x0000000500047c82 */ /* 0x000fe40008000000 */
[----:B-1----:R-:W-:Y:S03]  /*5920*/  USHF.R.U32.HI UR5, URZ, UR12, UR4 ;  /* 0x0000000cff057299 */ /* 0x002fe60008011604 */
[----:B------:R-:W-:Y:S02]  /*5930*/  UMOV UR4, UR7 ;  /* 0x0000000700047c82 */ /* 0x000fe40008000000 */
[----:B------:R-:W-:Y:S02]  /*5940*/  USHF.R.U32.HI UR7, URZ, UR57, UR4 ;  /* 0x00000039ff077299 */ /* 0x000fe40008011604 */
[----:B------:R-:W-:Y:S02]  /*5950*/  USEL UR4, UR62, UR5, !UP0 ;  /* 0x000000053e047287 */ /* 0x000fe4000c000000 */
[----:B------:R-:W-:Y:S01]  /*5960*/  USEL UR7, UR63, UR7, !UP1 ;  /* 0x000000073f077287 */ /* 0x000fe2000c800000 */
[----:B------:R-:W-:Y:S01]  /*5970*/  UMOV UR5, UR9 ;  /* 0x0000000900057c82 */ /* 0x000fe20008000000 */
[----:B------:R-:W-:Y:S02]  /*5980*/  UIMAD.WIDE.U32 UR8, UR4, UR40, URZ ;  /* 0x00000028040872a5 */ /* 0x000fe4000f8e00ff */
[----:B------:R-:W-:Y:S03]  /*5990*/  USHF.R.U32.HI UR6, URZ, UR12, UR5 ;  /* 0x0000000cff067299 */ /* 0x000fe60008011605 */
[----:B------:R-:W-:Y:S01]  /*59a0*/  UMOV UR5, UR11 ;  /* 0x0000000b00057c82 */ /* 0x000fe20008000000 */
[----:B------:R-:W-:Y:S02]  /*59b0*/  UIMAD.WIDE.U32 UR10, UR7, UR40, URZ ;  /* 0x00000028070a72a5 */ /* 0x000fe4000f8e00ff */
[----:B------:R-:W-:Y:S02]  /*59c0*/  USHF.R.U32.HI UR12, URZ, UR57, UR5 ;  /* 0x00000039ff0c7299 */ /* 0x000fe40008011605 */
[----:B------:R-:W-:Y:S01]  /*59d0*/  USEL UR6, UR37, UR6, !UP0 ;  /* 0x0000000625067287 */ /* 0x000fe2000c000000 */
[----:B------:R-:W-:Y:S02]  /*59e0*/  UMOV UR5, UR9 ;  /* 0x0000000900057c82 */ /* 0x000fe40008000000 */
[----:B------:R-:W-:Y:S01]  /*59f0*/  UMOV UR10, UR11 ;  /* 0x0000000b000a7c82 */ /* 0x000fe20008000000 */
[----:B------:R-:W-:Y:S02]  /*5a00*/  @UP2 USHF.R.U32.HI UR4, URZ, UR41, UR5 ;  /* 0x00000029ff042299 */ /* 0x000fe40008011605 */
[----:B------:R-:W-:Y:S02]  /*5a10*/  @UP2 USHF.R.U32.HI UR7, URZ, UR41, UR10 ;  /* 0x00000029ff072299 */ /* 0x000fe4000801160a */
[----:B------:R-:W-:Y:S02]  /*5a20*/  UIMAD UR4, UR42, UR4, URZ ;  /* 0x000000042a0472a4 */ /* 0x000fe4000f8e02ff */
[----:B------:R-:W-:Y:S02]  /*5a30*/  UIMAD.WIDE.U32 UR10, UR6, UR40, URZ ;  /* 0x00000028060a72a5 */ /* 0x000fe4000f8e00ff */
[----:B------:R-:W-:Y:S02]  /*5a40*/  USEL UR5, UR38, UR12, !UP1 ;  /* 0x0000000c26057287 */ /* 0x000fe4000c800000 */
[----:B------:R-:W-:Y:S02]  /*5a50*/  UIMAD UR8, UR42, UR7, URZ ;  /* 0x000000072a0872a4 */ /* 0x000fe4000f8e02ff */
[----:B------:R-:W-:Y:S03]  /*5a60*/  UISETP.GE.AND UP0, UPT, UR6, UR4, UPT ;  /* 0x000000040600728c */ /* 0x000fe6000bf06270 */
[----:B------:R-:W-:Y:S01]  /*5a70*/  UMOV UR4, UR11 ;  /* 0x0000000b00047c82 */ /* 0x000fe20008000000 */
[----:B------:R-:W-:Y:S02]  /*5a80*/  UISETP.GE.OR UP0, UPT, UR5, UR8, UP0 ;  /* 0x000000080500728c */ /* 0x000fe40008706670 */
[----:B------:R-:W-:Y:S02]  /*5a90*/  USHF.R.U32.HI UR4, URZ, UR41, UR4 ;  /* 0x00000029ff047299 */ /* 0x000fe40008011604 */
[----:B------:R-:W-:Y:S02]  /*5aa0*/  UIMAD.WIDE.U32 UR8, UR5, UR40, URZ ;  /* 0x00000028050872a5 */ /* 0x000fe4000f8e00ff */
[----:B------:R-:W-:Y:S02]  /*5ab0*/  USEL UR11, UR6, UR4, !UP2 ;  /* 0x00000004060b7287 */ /* 0x000fe4000d000000 */
[----:B------:R-:W-:Y:S02]  /*5ac0*/  UIADD3 UR8, UPT, UPT, -UR5, URZ, URZ ;  /* 0x000000ff05087290 */ /* 0x000fe4000fffe1ff */
[----:B------:R-:W-:Y:S01]  /*5ad0*/  UIADD3 UR10, UPT, UPT, -UR11, URZ, URZ ;  /* 0x000000ff0b0a7290 */ /* 0x000fe2000fffe1ff */
[----:B------:R-:W-:Y:S01]  /*5ae0*/  @!UP0 UMOV UR4, UR9 ;  /* 0x0000000900048c82 */ /* 0x000fe20008000000 */
[----:B------:R-:W-:Y:S02]  /*5af0*/  UIADD3 UR9, UPT, UPT, -UR6, URZ, URZ ;  /* 0x000000ff06097290 */ /* 0x000fe4000fffe1ff */
[----:B------:R-:W-:Y:S02]  /*5b00*/  @!UP0 USHF.R.U32.HI UR4, URZ, UR41, UR4 ;  /* 0x00000029ff048299 */ /* 0x000fe40008011604 */
[----:B------:R-:W-:Y:S02]  /*5b10*/  UIMAD UR10, UR42, UR10, UR6 ;  /* 0x0000000a2a0a72a4 */ /* 0x000fe4000f8e0206 */
[----:B------:R-:W-:Y:S04]  /*5b20*/  @!UP0 USEL UR4, UR5, UR4, !UP2 ;  /* 0x0000000405048287 */ /* 0x000fe8000d000000 */
[----:B------:R-:W-:Y:S02]  /*5b30*/  @!UP0 UIMAD UR10, UR7, UR10, UR4 ;  /* 0x0000000a070a82a4 */ /* 0x000fe4000f8e0204 */
[----:B------:R-:W-:Y:S02]  /*5b40*/  @!UP0 UIADD3 UR11, UPT, UPT, UR11, -UR4, URZ ;  /* 0x800000040b0b8290 */ /* 0x000fe4000fffe0ff */
[----:B------:R-:W-:Y:S02]  /*5b50*/  UIMAD UR7, UR43, UR8, UR38 ;  /* 0x000000082b0772a4 */ /* 0x000fe4000f8e0226 */
[----:B------:R-:W-:Y:S02]  /*5b60*/  @!UP0 UIMAD UR6, UR11, UR42, UR5 ;  /* 0x0000002a0b0682a4 */ /* 0x000fe4000f8e0205 */
[----:B------:R-:W-:Y:S01]  /*5b70*/  UIMAD UR4, UR58, UR9, UR37 ;  /* 0x000000093a0472a4 */ /* 0x000fe2000f8e0225 */
[----:B------:R-:W-:Y:S02]  /*5b80*/  @!UP0 UMOV UR5, UR10 ;  /* 0x0000000a00058c82 */ /* 0x000fe40008000000 */
[----:B------:R-:W-:Y:S02]  /*5b90*/  UIMAD UR38, UR5, UR43, UR7 ;  /* 0x0000002b052672a4 */ /* 0x000fe4000f8e0207 */
[----:B------:R-:W-:Y:S11]  /*5ba0*/  UIMAD UR37, UR6, UR58, UR4 ;  /* 0x0000003a062572a4 */ /* 0x000ff6000f8e0204 */
[----:B------:R-:W-:Y:S01]  /*5bb0*/  @!UPT UIADD3 URZ, UPT, UPT, URZ, URZ, URZ ;  /* 0x000000fffffff290 */ /* 0x000fe2000fffe0ff */
.L_x_92:
[----:B------:R-:W-:Y:S01]  /*5bc0*/  UISETP.NE.AND UP0, UPT, UR39, 0x1, UPT ;  /* 0x000000012700788c */ /* 0x000fe2000bf05270 */
[----:B------:R-:W-:Y:S01]  /*5bd0*/  R2UR UR11, R68 ;  /* 0x00000000440b72ca */ /* 0x000fe200000e0000 */
[----:B------:R-:W-:Y:S01]  /*5be0*/  USHF.L.U32 UR50, UR25, 0x6, URZ ;  /* 0x0000000619327899 */ /* 0x000fe200080006ff */
[----:B------:R-:W-:Y:S01]  /*5bf0*/  IADD3 R59, PT, PT, R59, 0x1, RZ ;  /* 0x000000013b3b7810 */ /* 0x000fe20007ffe0ff */
[----:B------:R-:W-:Y:S07]  /*5c00*/  USHF.L.U32 UR49, UR26, 0x6, URZ ;  /* 0x000000061a317899 */ /* 0x000fee00080006ff */
[----:B------:R-:W1:Y:S01]  /*5c10*/  @!UP0 LDCU.128 UR12, c[0x0][0xb10] ;  /* 0x00016200ff0c87ac */ /* 0x000e620008000c00 */
[----:B------:R-:W2:Y:S01]  /*5c20*/  @!UP0 LDCU UR5, c[0x0][0xb0c] ;  /* 0x00016180ff0587ac */ /* 0x000ea20008000800 */
[----:B------:R-:W3:Y:S01]  /*5c30*/  @!UP0 LDCU UR10, c[0x0][0xb20] ;  /* 0x00016400ff0a87ac */ /* 0x000ee20008000800 */
[----:B-1----:R-:W-:Y:S02]  /*5c40*/  UIMAD.WIDE.U32 UR8, UR38, UR12, URZ ;  /* 0x0000000c260872a5 */ /* 0x002fe4000f8e00ff */
[----:B------:R-:W-:Y:S02]  /*5c50*/  UIMAD.WIDE.U32 UR6, UR37, UR15, URZ ;  /* 0x0000000f250672a5 */ /* 0x000fe4000f8e00ff */
[----:B------:R-:W-:Y:S03]  /*5c60*/  @!UP0 UISETP.NE.AND UP1, UPT, UR14, 0x1, UPT ;  /* 0x000000010e00888c */ /* 0x000fe6000bf25270 */
[----:B------:R-:W-:Y:S01]  /*5c70*/  @!UP0 UMOV UR4, UR9 ;  /* 0x0000000900048c82 */ /* 0x000fe20008000000 */
[----:B--2---:R-:W-:Y:S02]  /*5c80*/  @!UP0 UISETP.NE.AND UP2, UPT, UR5, 0x1, UPT ;  /* 0x000000010500888c */ /* 0x004fe4000bf45270 */
[----:B------:R-:W-:Y:S01]  /*5c90*/  @!UP0 USHF.R.U32.HI UR4, URZ, UR13, UR4 ;  /* 0x0000000dff048299 */ /* 0x000fe20008011604 */
[----:B------:R-:W-:Y:S02]  /*5ca0*/  @!UP0 UMOV UR6, UR7 ;  /* 0x0000000700068c82 */ /* 0x000fe40008000000 */
[----:B---3--:R-:W-:Y:S02]  /*5cb0*/  @!UP0 USHF.R.U32.HI UR6, URZ, UR10, UR6 ;  /* 0x0000000aff068299 */ /* 0x008fe40008011606 */
[----:B------:R-:W-:Y:S02]  /*5cc0*/  @!UP0 USEL UR7, UR38, UR4, !UP2 ;  /* 0x0000000426078287 */ /* 0x000fe4000d000000 */
[----:B------:R-:W-:Y:S04]  /*5cd0*/  @!UP0 USEL UR6, UR37, UR6, !UP1 ;  /* 0x0000000625068287 */ /* 0x000fe8000c800000 */
[----:B------:R-:W-:Y:S02]  /*5ce0*/  @!UP0 UIADD3 UR4, UPT, UPT, -UR7, UR6, URZ ;  /* 0x0000000607048290 */ /* 0x000fe4000fffe1ff */
[----:B------:R-:W-:Y:S02]  /*5cf0*/  @!UP0 UIADD3 UR6, UPT, UPT, UR7, -UR6, URZ ;  /* 0x8000000607068290 */ /* 0x000fe4000fffe0ff */
[----:B------:R-:W-:Y:S02]  /*5d00*/  @!UP0 UIMAD UR38, UR4, UR5, UR38 ;  /* 0x00000005042682a4 */ /* 0x000fe4000f8e0226 */
[----:B------:R-:W-:Y:S02]  /*5d10*/  @!UP0 UIMAD UR37, UR6, UR14, UR37 ;  /* 0x0000000e062582a4 */ /* 0x000fe4000f8e0225 */
[----:B------:R-:W-:Y:S09]  /*5d20*/  ULOP3.LUT UP0, URZ, UR11, 0x3f0, URZ, 0xc0, !UPT ;  /* 0x000003f00bff7892 */ /* 0x000ff2000f80c0ff */
[----:B------:R-:W-:Y:S05]  /*5d30*/  BRA.U !UP0, `(.L_x_93) ;  /* 0x00000001087c7547 */ /* 0x000fea000b800000 */
[----:B------:R-:W1:Y:S01]  /*5d40*/  LDCU.64 UR8, c[0x4][0x80] ;  /* 0x01001000ff0877ac */ /* 0x000e620008000a00 */
[----:B------:R-:W-:Y:S01]  /*5d50*/  MOV R2, 0x0 ;  /* 0x0000000000027802 */ /* 0x000fe20000000f00 */
[----:B------:R-:W-:Y:S02]  /*5d60*/  HFMA2 R12, -RZ, RZ, 0, 5.9604644775390625e-08 ;  /* 0x00000001ff0c7431 */ /* 0x000fe400000001ff */
[----:B------:R-:W-:Y:S01]  /*5d70*/  IMAD.MOV.U32 R8, RZ, RZ, 0x70 ;  /* 0x00000070ff087424 */ /* 0x000fe200078e00ff */
[----:B------:R2:W3:Y:S01]  /*5d80*/  LDC.64 R14, c[0x4][R2] ;  /* 0x01000000020e7b82 */ /* 0x0004e20000000a00 */
[----:B------:R-:W4:Y:S01]  /*5d90*/  LDCU.64 UR6, c[0x4][0x88] ;  /* 0x01001100ff0677ac */ /* 0x000f220008000a00 */
[----:B------:R-:W-:Y:S01]  /*5da0*/  IMAD.MOV.U32 R13, RZ, RZ, RZ ;  /* 0x000000ffff0d7224 */ /* 0x000fe200078e00ff */
[----:B------:R-:W2:Y:S01]  /*5db0*/  LDCU.64 UR4, c[0x4][0x8] ;  /* 0x01000100ff0477ac */ /* 0x000ea20008000a00 */
[----:B-1----:R-:W-:Y:S01]  /*5dc0*/  MOV R5, UR9 ;  /* 0x0000000900057c02 */ /* 0x002fe20008000f00 */
[----:B------:R-:W-:Y:S01]  /*5dd0*/  IMAD.U32 R4, RZ, RZ, UR8 ;  /* 0x00000008ff047e24 */ /* 0x000fe2000f8e00ff */
[----:B----4-:R-:W-:Y:S01]  /*5de0*/  MOV R7, UR7 ;  /* 0x0000000700077c02 */ /* 0x010fe20008000f00 */
[----:B------:R-:W-:Y:S01]  /*5df0*/  IMAD.U32 R6, RZ, RZ, UR6 ;  /* 0x00000006ff067e24 */ /* 0x000fe2000f8e00ff */
[----:B--2---:R-:W-:Y:S01]  /*5e00*/  MOV R11, UR5 ;  /* 0x00000005000b7c02 */ /* 0x004fe20008000f00 */
[----:B------:R-:W-:Y:S02]  /*5e10*/  IMAD.U32 R10, RZ, RZ, UR4 ;  /* 0x00000004ff0a7e24 */ /* 0x000fe4000f8e00ff */
[----:B------:R-:W-:Y:S07]  /*5e20*/  LEPC R20, `(.L_x_94) ;  /* 0x000000001014794e */ /* 0x000fee0000000000 */
[----:B---3-5:R-:W-:Y:S05]  /*5e30*/  CALL.ABS.NOINC R14 ;  /* 0x000000000e007343 */ /* 0x028fea0003c00000 */
.L_x_94:
[----:B------:R-:W1:Y:S01]  /*5e40*/  LDCU.64 UR8, c[0x4][0x80] ;  /* 0x01001000ff0877ac */ /* 0x000e620008000a00 */
[----:B------:R-:W2:Y:S01]  /*5e50*/  LDC.64 R2, c[0x4][R2] ;  /* 0x0100000002027b82 */ /* 0x000ea20000000a00 */
[----:B------:R-:W-:Y:S02]  /*5e60*/  HFMA2 R12, -RZ, RZ, 0, 5.9604644775390625e-08 ;  /* 0x00000001ff0c7431 */ /* 0x000fe400000001ff */
[----:B------:R-:W-:Y:S02]  /*5e70*/  IMAD.MOV.U32 R8, RZ, RZ, 0x70 ;  /* 0x00000070ff087424 */ /* 0x000fe400078e00ff */
[----:B------:R-:W-:Y:S01]  /*5e80*/  IMAD.MOV.U32 R13, RZ, RZ, RZ ;  /* 0x000000ffff0d7224 */ /* 0x000fe200078e00ff */
[----:B------:R-:W3:Y:S01]  /*5e90*/  LDCU.64 UR6, c[0x4][0x88] ;  /* 0x01001100ff0677ac */ /* 0x000ee20008000a00 */
[----:B------:R-:W4:Y:S01]  /*5ea0*/  LDCU.64 UR4, c[0x4][0x8] ;  /* 0x01000100ff0477ac */ /* 0x000f220008000a00 */
[----:B-1----:R-:W-:Y:S02]  /*5eb0*/  MOV R4, UR8 ;  /* 0x0000000800047c02 */ /* 0x002fe40008000f00 */
[----:B------:R-:W-:Y:S02]  /*5ec0*/  MOV R5, UR9 ;  /* 0x0000000900057c02 */ /* 0x000fe40008000f00 */
[----:B---3--:R-:W-:Y:S01]  /*5ed0*/  MOV R7, UR7 ;  /* 0x0000000700077c02 */ /* 0x008fe20008000f00 */
[----:B------:R-:W-:Y:S01]  /*5ee0*/  IMAD.U32 R6, RZ, RZ, UR6 ;  /* 0x00000006ff067e24 */ /* 0x000fe2000f8e00ff */
[----:B----4-:R-:W-:Y:S01]  /*5ef0*/  MOV R11, UR5 ;  /* 0x00000005000b7c02 */ /* 0x010fe20008000f00 */
[----:B------:R-:W-:Y:S02]  /*5f00*/  IMAD.U32 R10, RZ, RZ, UR4 ;  /* 0x00000004ff0a7e24 */ /* 0x000fe4000f8e00ff */
[----:B------:R-:W-:Y:S07]  /*5f10*/  LEPC R20, `(.L_x_93) ;  /* 0x000000001014794e */ /* 0x000fee0000000000 */
[----:B--2---:R-:W-:Y:S05]  /*5f20*/  CALL.ABS.NOINC R2 ;  /* 0x0000000002007343 */ /* 0x004fea0003c00000 */
.L_x_93:
[----:B------:R-:W-:Y:S02]  /*5f30*/  R2UR UR6, R57 ;  /* 0x00000000390672ca */ /* 0x000fe400000e0000 */
[----:B------:R-:W-:Y:S02]  /*5f40*/  R2UR UR5, R66 ;  /* 0x00000000420572ca */ /* 0x000fe400000e0000 */
[----:B------:R-:W-:Y:S02]  /*5f50*/  R2UR UR4, R65 ;  /* 0x00000000410472ca */ /* 0x000fe400000e0000 */
[----:B------:R-:W-:Y:S02]  /*5f60*/  ISETP.NE.U32.AND P4, PT, R50, RZ, PT ;  /* 0x000000ff3200720c */ /* 0x000fe40003f85070 */
[----:B------:R-:W-:Y:S02]  /*5f70*/  ISETP.NE.U32.AND P2, PT, RZ, UR60, PT ;  /* 0x0000003cff007c0c */ /* 0x000fe4000bf45070 */
[----:B------:R-:W-:Y:S02]  /*5f80*/  ISETP.NE.AND.EX P4, PT, R51, RZ, PT, P4 ;  /* 0x000000ff3300720c */ /* 0x000fe40003f85340 */
[----:B------:R-:W-:Y:S01]  /*5f90*/  ISETP.NE.AND.EX P2, PT, RZ, UR61, PT, P2 ;  /* 0x0000003dff007c0c */ /* 0x000fe2000bf45320 */
[----:B------:R-:W-:Y:S02]  /*5fa0*/  UISETP.NE.AND UP2, UPT, UR6, URZ, UPT ;  /* 0x000000ff0600728c */ /* 0x000fe4000bf45270 */
[----:B------:R-:W-:Y:S04]  /*5fb0*/  UISETP.NE.U32.AND UP0, UPT, UR5, URZ, UPT ;  /* 0x000000ff0500728c */ /* 0x000fe8000bf05070 */
[----:B------:R-:W-:Y:S01]  /*5fc0*/  UISETP.NE.AND.EX UP1, UPT, UR4, URZ, UPT, UP0 ;  /* 0x000000ff0400728c */ /* 0x000fe2000bf25300 */
[----:B------:R-:W-:Y:S01]  /*5fd0*/  PLOP3.LUT P1, PT, PT, PT, UP2, 0x80, 0x8 ;  /* 0x000000000008781c */ /* 0x000fe20003f2f028 */
[----:B------:R-:W-:Y:S03]  /*5fe0*/  UPLOP3.LUT UP0, UPT, UPT, UPT, UPT, 0x40, 0x4 ;  /* 0x000000000004789c */ /* 0x000fe60003f0e870 */
[----:B------:R-:W-:Y:S06]  /*5ff0*/  @UP2 UPLOP3.LUT UP0, UPT, UPT, UPT, UP1, 0x80, 0x8 ;  /* 0x000000000008289c */ /* 0x000fec0003f0f010 */
[----:B------:R-:W-:Y:S01]  /*6000*/  PLOP3.LUT P0, PT, PT, PT, UP0, 0x80, 0x8 ;  /* 0x000000000008781c */ /* 0x000fe20003f0f008 */
[----:B------:R-:W-:Y:S01]  /*6010*/  @!UPT UIADD3 URZ, UPT, UPT, URZ, URZ, URZ ;  /* 0x000000fffffff290 */ /* 0x000fe2000fffe0ff */
[----:B------:R-:W-:Y:S11]  /*6020*/  BRA.U !UP1, `(.L_x_95) ;  /* 0x0000000109407547 */ /* 0x000ff6000b800000 */
[----:B------:R-:W-:Y:S01]  /*6030*/  UISETP.NE.U32.AND UP0, UPT, UR60, URZ, UPT ;  /* 0x000000ff3c00728c */ /* 0x000fe2000bf05070 */
[----:B------:R-:W-:Y:S01]  /*6040*/  R2UR UR6, R66 ;  /* 0x00000000420672ca */ /* 0x000fe200000e0000 */
[----:B------:R-:W1:Y:S01]  /*6050*/  LDCU.64 UR8, c[0x0][0x358] ;  /* 0x00006b00ff0877ac */ /* 0x000e620008000a00 */
[----:B------:R-:W-:Y:S02]  /*6060*/  HFMA2 R53, -RZ, RZ, 0, 5.9604644775390625e-08 ;  /* 0x00000001ff357431 */ /* 0x000fe400000001ff */
[----:B------:R-:W-:Y:S01]  /*6070*/  IMAD.MOV.U32 R0, RZ, RZ, 0x1 ;  /* 0x00000001ff007424 */ /* 0x000fe200078e00ff */
[----:B------:R-:W-:Y:S06]  /*6080*/  UISETP.NE.AND.EX UP0, UPT, UR61, URZ, UPT, UP0 ;  /* 0x000000ff3d00728c */ /* 0x000fec000bf05300 */
[----:B------:R-:W-:Y:S05]  /*6090*/  PLOP3.LUT P3, PT, PT, PT, UP0, 0x80, 0x8 ;  /* 0x000000000008781c */ /* 0x000fea0003f6f008 */
[----:B------:R-:W2:Y:S01]  /*60a0*/  @UP0 LDCU.64 UR4, c[0x0][0x888] ;  /* 0x00011100ff0407ac */ /* 0x000ea20008000a00 */
[----:B------:R-:W-:Y:S07]  /*60b0*/  @UP0 UIMAD UR6, UR36, UR6, URZ ;  /* 0x00000006240602a4 */ /* 0x000fee000f8e02ff */
[----:B------:R-:W-:Y:S01]  /*60c0*/  @!P3 PRMT R53, R0, 0x7610, R53 ;  /* 0x000076100035b816 */ /* 0x000fe20000000035 */
[----:B--2---:R-:W-:Y:S06]  /*60d0*/  @UP0 UIMAD.WIDE UR4, UR6, 0x4, UR4 ;  /* 0x00000004060408a5 */ /* 0x004fec000f8e0204 */
[----:B-----5:R-:W-:Y:S02]  /*60e0*/  IMAD.U32 R26, RZ, RZ, UR4 ;  /* 0x00000004ff1a7e24 */ /* 0x020fe4000f8e00ff */
[----:B------:R-:W-:Y:S03]  /*60f0*/  IMAD.U32 R27, RZ, RZ, UR5 ;  /* 0x00000005ff1b7e24 */ /* 0x000fe6000f8e00ff */
[----:B------:R-:W2:Y:S02]  /*6100*/  @!UP0 LDCU UR4, c[0x0][0x880] ;  /* 0x00011000ff0487ac */ /* 0x000ea40008000800 */
[----:B-1----:R1:W5:Y:S02]  /*6110*/  @P3 LDG.E R26, desc[UR8][R26.64] ;  /* 0x000000081a1a3981 */ /* 0x002364000c1e1900 */
[----:B-12---:R-:W-:Y:S02]  /*6120*/  @!P3 MOV R26, UR4 ;  /* 0x00000004001abc02 */ /* 0x006fe40008000f00 */
.L_x_95:
[----:B------:R-:W-:Y:S05]  /*6130*/  @!P4 BRA `(.L_x_96) ;  /* 0x000000000024c947 */ /* 0x000fea0003800000 */
[----:B------:R-:W-:Y:S01]  /*6140*/  ISETP.NE.U32.AND P3, PT, R48, RZ, PT ;  /* 0x000000ff3000720c */ /* 0x000fe20003f65070 */
[----:B------:R-:W1:Y:S03]  /*6150*/  LDCU.64 UR4, c[0x0][0x358] ;  /* 0x00006b00ff0477ac */ /* 0x000e660008000a00 */
[----:B------:R-:W-:Y:S11]  /*6160*/  ISETP.NE.AND.EX P3, PT, R49, RZ, PT, P3 ;  /* 0x000000ff3100720c */ /* 0x000ff60003f65330 */
[----:B------:R-:W-:Y:S02]  /*6170*/  @!UPT UIADD3 URZ, UPT, UPT, URZ, URZ, URZ ;  /* 0x000000fffffff290 */ /* 0x000fe4000fffe0ff */
[----:B------:R-:W2:Y:S01]  /*6180*/  @P3 LDC.64 R2, c[0x0][0x8a8] ;  /* 0x00022a00ff023b82 */ /* 0x000ea20000000a00 */
[----:B------:R-:W-:Y:S04]  /*6190*/  @P3 IMAD R0, R50, UR36, RZ ;  /* 0x0000002432003c24 */ /* 0x000fe8000f8e02ff */
[----:B--2---:R-:W-:Y:S05]  /*61a0*/  @P3 IMAD.WIDE R2, R0, 0x4, R2 ;  /* 0x0000000400023825 */ /* 0x004fea00078e0202 */
[----:B-1---5:R1:W5:Y:S02]  /*61b0*/  @P3 LDG.E R24, desc[UR4][R2.64] ;  /* 0x0000000402183981 */ /* 0x022364000c1e1900 */
[----:B-1----:R-:W2:Y:S02]  /*61c0*/  @!P3 LDC R24, c[0x0][0x8a0] ;  /* 0x00022800ff18bb82 */ /* 0x002ea40000000800 */
.L_x_96:
[----:B-----5:R-:W-:Y:S01]  /*61d0*/  FSETP.NEU.AND P3, PT, R26, RZ, PT ;  /* 0x000000ff1a00720b */ /* 0x020fe20003f6d000 */
[----:B------:R-:W-:Y:S01]  /*61e0*/  IMAD.U32 R2, RZ, RZ, UR46 ;  /* 0x0000002eff027e24 */ /* 0x000fe2000f8e00ff */
[----:B------:R-:W-:Y:S01]  /*61f0*/  SEL R5, RZ, 0xffffffff, P2 ;  /* 0xffffffffff057807 */ /* 0x000fe20001000000 */
[----:B------:R-:W-:Y:S01]  /*6200*/  ULOP3.LUT UR4, UR55, 0x1, URZ, 0x3c, !UPT ;  /* 0x0000000137047892 */ /* 0x000fe2000f8e3cff */
[----:B------:R-:W-:Y:S01]  /*6210*/  @P1 LOP3.LUT P2, RZ, R53, 0xff, RZ, 0xc0, !PT ;  /* 0x000000ff35ff1812 */ /* 0x000fe2000784c0ff */
[----:B------:R-:W-:Y:S01]  /*6220*/  BSSY B1, `(.L_x_97) ;  /* 0x000004b000017945 */ /* 0x000fe20003800000 */
[----:B------:R-:W-:Y:S01]  /*6230*/  @P1 SEL R0, RZ, 0xffffffff, P3 ;  /* 0xffffffffff001807 */ /* 0x000fe20001800000 */
[----:B------:R-:W-:Y:S01]  /*6240*/  IMAD.MOV.U32 R76, RZ, RZ, 0x1 ;  /* 0x00000001ff4c7424 */ /* 0x000fe200078e00ff */
[----:B------:R-:W-:Y:S01]  /*6250*/  LEA R2, R2, UR44, 0x3 ;  /* 0x0000002c02027c11 */ /* 0x000fe2000f8e18ff */
[----:B------:R-:W-:Y:S01]  /*6260*/  IMAD.U32 R74, RZ, RZ, UR4 ;  /* 0x00000004ff4a7e24 */ /* 0x000fe2000f8e00ff */
[----:B------:R-:W-:Y:S01]  /*6270*/  @P0 SEL R0, R5, R0, !P2 ;  /* 0x0000000005000207 */ /* 0x000fe20005000000 */
[----:B------:R-:W-:Y:S01]  /*6280*/  IMAD.U32 R75, RZ, RZ, UR46 ;  /* 0x0000002eff4b7e24 */ /* 0x000fe2000f8e00ff */
[----:B------:R-:W-:Y:S02]  /*6290*/  LEA R71, R22, UR44, 0x3 ;  /* 0x0000002c16477c11 */ /* 0x000fe4000f8e18ff */
[----:B------:R-:W-:Y:S02]  /*62a0*/  CS2R R38, SRZ ;  /* 0x0000000000267805 */ /* 0x000fe4000001ff00 */
[----:B------:R-:W-:Y:S02]  /*62b0*/  @P1 LOP3.LUT R0, R0, 0x1, RZ, 0xc0, !PT ;  /* 0x0000000100001812 */ /* 0x000fe400078ec0ff */
[----:B------:R-:W-:Y:S02]  /*62c0*/  CS2R R36, SRZ ;  /* 0x0000000000247805 */ /* 0x000fe4000001ff00 */
[----:B------:R-:W-:Y:S02]  /*62d0*/  SHF.L.U32 R3, R61, 0x1f, RZ ;  /* 0x0000001f3d037819 */ /* 0x000fe400000006ff */
[----:B------:R-:W-:Y:S02]  /*62e0*/  CS2R R34, SRZ ;  /* 0x0000000000227805 */ /* 0x000fe4000001ff00 */
[----:B------:R-:W-:Y:S02]  /*62f0*/  ISETP.NE.U32.OR P5, PT, R0, 0x1, !P1 ;  /* 0x000000010000780c */ /* 0x000fe40004fa5470 */
[----:B------:R-:W-:Y:S02]  /*6300*/  CS2R R32, SRZ ;  /* 0x0000000000207805 */ /* 0x000fe4000001ff00 */
[----:B------:R-:W-:Y:S02]  /*6310*/  PLOP3.LUT P2, PT, PT, PT, UP1, 0x80, 0x8 ;  /* 0x000000000008781c */ /* 0x000fe40003f4f018 */
[----:B------:R-:W-:Y:S02]  /*6320*/  CS2R R42, SRZ ;  /* 0x00000000002a7805 */ /* 0x000fe4000001ff00 */
[----:B------:R-:W-:Y:S02]  /*6330*/  LEA.HI R25, R22, R22, RZ, 0x1 ;  /* 0x0000001616197211 */ /* 0x000fe400078f08ff */
[----:B------:R-:W-:Y:S02]  /*6340*/  CS2R R40, SRZ ;  /* 0x0000000000287805 */ /* 0x000fe4000001ff00 */
[----:B------:R-:W-:Y:S02]  /*6350*/  LOP3.LUT P4, R58, R53, 0xff, RZ, 0xc0, !PT ;  /* 0x000000ff353a7812 */ /* 0x000fe4000788c0ff */
[----:B------:R-:W-:Y:S02]  /*6360*/  CS2R R46, SRZ ;  /* 0x00000000002e7805 */ /* 0x000fe4000001ff00 */
[----:B------:R-:W-:Y:S02]  /*6370*/  SEL R4, RZ, 0xffffffff, P3 ;  /* 0xffffffffff047807 */ /* 0x000fe40001800000 */
[----:B------:R-:W-:Y:S02]  /*6380*/  CS2R R44, SRZ ;  /* 0x00000000002c7805 */ /* 0x000fe4000001ff00 */
[----:B------:R-:W-:Y:S02]  /*6390*/  P2R R70, PR, RZ, 0x20 ;  /* 0x00000020ff467803 */ /* 0x000fe40000000000 */
[----:B------:R-:W-:Y:S02]  /*63a0*/  @P5 SHF.L.U32 R0, R74, 0x1f, RZ ;  /* 0x0000001f4a005819 */ /* 0x000fe400000006ff */
[----:B------:R-:W-:Y:S02]  /*63b0*/  @P2 SEL R4, R5, R4, !P4 ;  /* 0x0000000405042207 */ /* 0x000fe40006000000 */
[----:B------:R1:W3:Y:S02]  /*63c0*/  @P5 SYNCS.PHASECHK.TRANS64.TRYWAIT P1, [R2+URZ+0x40], R0 ;  /* 0x00004000020055a7 */ /* 0x0002e400080211ff */
[----:B------:R-:W-:Y:S04]  /*63d0*/  LOP3.LUT R4, R4, 0x1, RZ, 0xc0, !PT ;  /* 0x0000000104047812 */ /* 0x000fe800078ec0ff */
[----:B------:R-:W-:Y:S04]  /*63e0*/  ISETP.NE.U32.AND P2, PT, R4, 0x1, PT ;  /* 0x000000010400780c */ /* 0x000fe80003f45070 */
[----:B------:R-:W-:Y:S01]  /*63f0*/  P2R R77, PR, RZ, 0x4 ;  /* 0x00000004ff4d7803 */ /* 0x000fe20000000000 */
[----:B------:R4:W2:Y:S01]  /*6400*/  SYNCS.PHASECHK.TRANS64.TRYWAIT P0, [R71+URZ+0xa0], R3 ;  /* 0x0000a003470075a7 */ /* 0x0008a200080011ff */
[C---:B-1----:R-:W-:Y:S01]  /*6410*/  IMAD.SHL.U32 R0, R25.reuse, 0x20, RZ ;  /* 0x0000002019007824 */ /* 0x042fe200078e00ff */
[----:B------:R-:W-:Y:S04]  /*6420*/  LOP3.LUT R25, R25, 0xffe, RZ, 0xc0, !PT ;  /* 0x00000ffe19197812 */ /* 0x000fe800078ec0ff */
[----:B------:R-:W-:Y:S01]  /*6430*/  LOP3.LUT R0, R0, 0xffffffc0, RZ, 0xc0, !PT ;  /* 0xffffffc000007812 */ /* 0x000fe200078ec0ff */
[----:B------:R-:W-:Y:S04]  /*6440*/  IMAD.IADD R25, R22, 0x1, -R25 ;  /* 0x0000000116197824 */ /* 0x000fe800078e0a19 */
[----:B------:R-:W-:Y:S04]  /*6450*/  IMAD.IADD R0, R23, 0x1, R0 ;  /* 0x0000000117007824 */ /* 0x000fe800078e0200 */
[----:B------:R-:W-:Y:S01]  /*6460*/  IMAD R25, R25, 0x100000, R0 ;  /* 0x0010000019197824 */ /* 0x000fe200078e0200 */
[----:B---3--:R-:W-:Y:S01]  /*6470*/  @P5 SEL R76, RZ, 0x1, !P1 ;  /* 0x00000001ff4c5807 */ /* 0x008fe20004800000 */
[----:B----4-:R-:W-:Y:S06]  /*6480*/  @!P5 BRA `(.L_x_98) ;  /* 0x000000000090d947 */ /* 0x010fec0003800000 */
[----:B------:R-:W-:Y:S01]  /*6490*/  HFMA2 R43, -RZ, RZ, 0, 0 ;  /* 0x00000000ff2b7431 */ /* 0x000fe200000001ff */
[----:B------:R-:W-:Y:S01]  /*64a0*/  ISETP.NE.AND P1, PT, R76, RZ, PT ;  /* 0x000000ff4c00720c */ /* 0x000fe20003f25270 */
[----:B------:R-:W-:Y:S01]  /*64b0*/  IMAD.U32 R5, RZ, RZ, UR46 ;  /* 0x0000002eff057e24 */ /* 0x000fe2000f8e00ff */
[----:B------:R-:W-:Y:S11]  /*64c0*/  BSSY B0, `(.L_x_99) ;  /* 0x0000005000007945 */ /* 0x000ff60003800000 */
[----:B------:R-:W-:Y:S05]  /*64d0*/  @P1 BRA `(.L_x_100) ;  /* 0x00000000000c1947 */ /* 0x000fea0003800000 */
[----:B------:R-:W-:Y:S04]  /*64e0*/  SHF.L.U32 R0, R74, 0x1f, RZ ;  /* 0x0000001f4a007819 */ /* 0x000fe800000006ff */
[----:B------:R-:W1:Y:S02]  /*64f0*/  SYNCS.PHASECHK.TRANS64.TRYWAIT P1, [R2+URZ+0x40], R0 ;  /* 0x00004000020075a7 */ /* 0x000e6400080211ff */
[----:B-1----:R-:W-:Y:S05]  /*6500*/  @!P1 BRA `(.L_x_101) ;  /* 0x0000002000509947 */ /* 0x002fea0003800000 */
.L_x_100:
[----:B------:R-:W-:Y:S05]  /*6510*/  BSYNC B0 ;  /* 0x0000000000007941 */ /* 0x000fea0003800000 */
.L_x_99:
[----:B------:R-:W-:Y:S01]  /*6520*/  ISETP.NE.AND P1, PT, R77, RZ, PT ;  /* 0x000000ff4d00720c */ /* 0x000fe20003f25270 */
[----:B------:R-:W-:Y:S01]  /*6530*/  IMAD.MOV.U32 R42, RZ, RZ, RZ ;  /* 0x000000ffff2a7224 */ /* 0x000fe200078e00ff */
[----:B------:R-:W-:Y:S02]  /*6540*/  CS2R R40, SRZ ;  /* 0x0000000000287805 */ /* 0x000fe4000001ff00 */
[----:B------:R-:W-:Y:S02]  /*6550*/  CS2R R46, SRZ ;  /* 0x00000000002e7805 */ /* 0x000fe4000001ff00 */
[----:B------:R-:W-:Y:S02]  /*6560*/  CS2R R44, SRZ ;  /* 0x00000000002c7805 */ /* 0x000fe4000001ff00 */
[----:B------:R-:W-:Y:S02]  /*6570*/  CS2R R34, SRZ ;  /* 0x0000000000227805 */ /* 0x000fe4000001ff00 */
[----:B------:R-:W-:Y:S02]  /*6580*/  CS2R R32, SRZ ;  /* 0x0000000000207805 */ /* 0x000fe4000001ff00 */
[----:B------:R-:W-:Y:S02]  /*6590*/  CS2R R38, SRZ ;  /* 0x0000000000267805 */ /* 0x000fe4000001ff00 */
[----:B------:R-:W-:Y:S01]  /*65a0*/  CS2R R36, SRZ ;  /* 0x0000000000247805 */ /* 0x000fe2000001ff00 */
[----:B------:R-:W-:Y:S01]  /*65b0*/  @P1 IMAD R5, R5, 0x800, R52 ;  /* 0x0000080005051824 */ /* 0x000fe200078e0234 */
[----:B------:R-:W-:Y:S05]  /*65c0*/  @P1 WARPSYNC.ALL ;  /* 0x0000000000001948 */ /* 0x000fea0003800000 */
[----:B------:R-:W-:Y:S01]  /*65d0*/  @P1 LEA R5, R5, UR44, 0x2 ;  /* 0x0000002c05051c11 */ /* 0x000fe2000f8e10ff */
[----:B------:R-:W-:Y:S04]  /*65e0*/  UIADD3 UR4, UPT, UPT, UR46, 0x1, URZ ;  /* 0x000000012e047890 */ /* 0x000fe8000fffe0ff */
[----:B------:R3:W4:Y:S01]  /*65f0*/  @P1 LDSM.16.M88.4 R44, [R5+0x400] ;  /* 0x00040000052c183b */ /* 0x0007220000000200 */
[----:B------:R-:W-:Y:S01]  /*6600*/  @P1 VIADD R4, R5, 0x400 ;  /* 0x0000040005041836 */ /* 0x000fe20000000000 */
[----:B------:R-:W-:Y:S01]  /*6610*/  UISETP.NE.AND UP0, UPT, UR4, 0x3, UPT ;  /* 0x000000030400788c */ /* 0x000fe2000bf05270 */
[C-C-:B-1----:R-:W-:Y:S02]  /*6620*/  @P1 IMAD R2, R63.reuse, 0x4, R5.reuse ;  /* 0x000000043f021824 */ /* 0x142fe400078e0205 */
[C---:B------:R-:W-:Y:S01]  /*6630*/  @P1 IMAD R4, R62.reuse, 0x4, R4 ;  /* 0x000000043e041824 */ /* 0x040fe200078e0204 */
[----:B------:R-:W-:Y:S01]  /*6640*/  USEL UR5, URZ, 0x1, UP0 ;  /* 0x00000001ff057887 */ /* 0x000fe20008000000 */
[----:B------:R-:W-:Y:S01]  /*6650*/  @P1 IMAD R0, R62, 0x4, R5 ;  /* 0x000000043e001824 */ /* 0x000fe200078e0205 */
[----:B------:R3:W1:Y:S01]  /*6660*/  @P1 LDSM.16.M88.4 R40, [R2+0x400] ;  /* 0x000400000228183b */ /* 0x0006620000000200 */
[----:B------:R-:W-:Y:S01]  /*6670*/  @P1 IMAD R4, R63, 0x4, R4 ;  /* 0x000000043f041824 */ /* 0x000fe200078e0204 */
[----:B------:R-:W-:Y:S02]  /*6680*/  USEL UR4, UR4, URZ, UP0 ;  /* 0x000000ff04047287 */ /* 0x000fe40008000000 */
[----:B------:R3:W1:Y:S01]  /*6690*/  @P1 LDSM.16.M88.4 R32, [R0+0x400] ;  /* 0x000400000020183b */ /* 0x0006620000000200 */
[----:B------:R-:W-:Y:S03]  /*66a0*/  LOP3.LUT R74, R74, UR5, RZ, 0x3c, !PT ;  /* 0x000000054a4a7c12 */ /* 0x000fe6000f8e3cff */
[----:B------:R3:W1:Y:S01]  /*66b0*/  @P1 LDSM.16.M88.4 R36, [R4] ;  /* 0x000000000424183b */ /* 0x0006620000000200 */
[----:B------:R-:W-:Y:S03]  /*66c0*/  IMAD.U32 R75, RZ, RZ, UR4 ;  /* 0x00000004ff4b7e24 */ /* 0x000fe6000f8e00ff */
.L_x_98:
[----:B------:R-:W-:Y:S05]  /*66d0*/  BSYNC B1 ;  /* 0x0000000000017941 */ /* 0x000fea0003800000 */
.L_x_97:
[----:B---3--:R-:W-:Y:S04]  /*66e0*/  SHF.R.U32.HI R0, RZ, 0x15, R25 ;  /* 0x00000015ff007819 */ /* 0x008fe80000011619 */
[----:B------:R-:W-:Y:S01]  /*66f0*/  LOP3.LUT P1, RZ, R0, 0x3, R54, 0x48, !PT ;  /* 0x0000000300ff7812 */ /* 0x000fe20007824836 */
[----:B------:R-:W-:Y:S01]  /*6700*/  @!UPT UIADD3 URZ, UPT, UPT, URZ, URZ, URZ ;  /* 0x000000fffffff290 */ /* 0x000fe2000fffe0ff */
[----:B--2---:R-:W-:Y:S11]  /*6710*/  @P0 BRA `(.L_x_102) ;  /* 0x0000000000080947 */ /* 0x004ff60003800000 */
[----:B------:R-:W2:Y:S02]  /*6720*/  SYNCS.PHASECHK.TRANS64.TRYWAIT P0, [R71+URZ+0xa0], R3 ;  /* 0x0000a003470075a7 */ /* 0x000ea400080011ff */
[----:B--2---:R-:W-:Y:S05]  /*6730*/  @!P0 BRA `(.L_x_103) ;  /* 0x0000001c00d88947 */ /* 0x004fea0003800000 */
.L_x_102:
[----:B------:R-:W-:Y:S05]  /*6740*/  @!P1 BRA `(.L_x_104) ;  /* 0x0000000000409947 */ /* 0x000fea0003800000 */
[----:B------:R-:W3:Y:S01]  /*6750*/  LDCU.64 UR8, c[0x4][0x70] ;  /* 0x01000e00ff0877ac */ /* 0x000ee20008000a00 */
[----:B--2---:R-:W-:Y:S01]  /*6760*/  MOV R3, 0x0 ;  /* 0x0000000000037802 */ /* 0x004fe20000000f00 */
[----:B------:R-:W-:Y:S02]  /*6770*/  HFMA2 R12, -RZ, RZ, 0, 5.9604644775390625e-08 ;  /* 0x00000001ff0c7431 */ /* 0x000fe400000001ff */
[----:B------:R-:W-:Y:S02]  /*6780*/  IMAD.MOV.U32 R8, RZ, RZ, 0x192 ;  /* 0x00000192ff087424 */ /* 0x000fe400078e00ff */
[----:B------:R-:W-:Y:S01]  /*6790*/  IMAD.MOV.U32 R13, RZ, RZ, RZ ;  /* 0x000000ffff0d7224 */ /* 0x000fe200078e00ff */
[----:B------:R-:W2:Y:S01]  /*67a0*/  LDCU.64 UR6, c[0x4][0x78] ;  /* 0x01000f00ff0677ac */ /* 0x000ea20008000a00 */
[----:B------:R-:W1:Y:S01]  /*67b0*/  LDC.64 R2, c[0x4][R3] ;  /* 0x0100000003027b82 */ /* 0x000e620000000a00 */
[----:B------:R-:W5:Y:S01]  /*67c0*/  LDCU.64 UR4, c[0x4][0x10] ;  /* 0x01000200ff0477ac */ /* 0x000f620008000a00 */
[----:B---3--:R-:W-:Y:S01]  /*67d0*/  MOV R5, UR9 ;  /* 0x0000000900057c02 */ /* 0x008fe20008000f00 */
[----:B------:R-:W-:Y:S01]  /*67e0*/  IMAD.U32 R4, RZ, RZ, UR8 ;  /* 0x00000008ff047e24 */ /* 0x000fe2000f8e00ff */
[----:B--2---:R-:W-:Y:S01]  /*67f0*/  MOV R7, UR7 ;  /* 0x0000000700077c02 */ /* 0x004fe20008000f00 */
[----:B------:R-:W-:Y:S01]  /*6800*/  IMAD.U32 R6, RZ, RZ, UR6 ;  /* 0x00000006ff067e24 */ /* 0x000fe2000f8e00ff */
[----:B-----5:R-:W-:Y:S01]  /*6810*/  MOV R11, UR5 ;  /* 0x00000005000b7c02 */ /* 0x020fe20008000f00 */
[----:B------:R-:W-:Y:S02]  /*6820*/  IMAD.U32 R10, RZ, RZ, UR4 ;  /* 0x00000004ff0a7e24 */ /* 0x000fe4000f8e00ff */
[----:B------:R-:W-:Y:S07]  /*6830*/  LEPC R20, `(.L_x_104) ;  /* 0x000000001014794e */ /* 0x000fee0000000000 */
[----:B-1--4-:R-:W-:Y:S05]  /*6840*/  CALL.ABS.NOINC R2 ;  /* 0x0000000002007343 */ /* 0x012fea0003c00000 */
.L_x_104:
[----:B----4-:R-:W-:Y:S01]  /*6850*/  LOP3.LUT R20, R44, 0xffffe000, RZ, 0xc0, !PT ;  /* 0xffffe0002c147812 */ /* 0x010fe200078ec0ff */
[----:B------:R-:W-:Y:S05]  /*6860*/  WARPSYNC.ALL ;  /* 0x0000000000007948 */ /* 0x000fea0003800000 */
[----:B------:R-:W-:Y:S01]  /*6870*/  R2UR UR4, R25 ;  /* 0x00000000190472ca */ /* 0x000fe200000e0000 */
[----:B------:R-:W-:Y:S01]  /*6880*/  IMAD.SHL.U32 R73, R63, 0x4, RZ ;  /* 0x000000043f497824 */ /* 0x000fe200078e00ff */
[----:B------:R-:W-:Y:S01]  /*6890*/  LOP3.LUT R21, R45, 0xffffe000, RZ, 0xc0, !PT ;  /* 0xffffe0002d157812 */ /* 0x000fe200078ec0ff */
[----:B------:R-:W-:Y:S01]  /*68a0*/  IMAD.SHL.U32 R72, R62, 0x4, RZ ;  /* 0x000000043e487824 */ /* 0x000fe200078e00ff */
[----:B------:R-:W-:Y:S01]  /*68b0*/  LOP3.LUT R27, R46, 0xffffe000, RZ, 0xc0, !PT ;  /* 0xffffe0002e1b7812 */ /* 0x000fe200078ec0ff */
[----:B------:R-:W-:Y:S01]  /*68c0*/  BSSY.RECONVERGENT B0, `(.L_x_105) ;  /* 0x000005a000007945 */ /* 0x000fe20003800200 */
[----:B------:R-:W-:Y:S07]  /*68d0*/  ISETP.NE.AND P0, PT, R64, RZ, PT ;  /* 0x000000ff4000720c */ /* 0x000fee0003f05270 */
[----:B------:R-:W3:Y:S02]  /*68e0*/  LDTM.16dp128bit.x8 R4, tmem[UR4] ;  /* 0x00000004000479ee */ /* 0x000ee40008180000 */
[C---:B---3--:R-:W-:Y:S01]  /*68f0*/  FMUL R0, R24.reuse, R4 ;  /* 0x0000000418007220 */ /* 0x048fe20000400000 */
[C---:B------:R-:W-:Y:S01]  /*6900*/  FMUL R2, R24.reuse, R5 ;  /* 0x0000000518027220 */ /* 0x040fe20000400000 */
[C---:B--2---:R-:W-:Y:S01]  /*6910*/  FMUL R3, R24.reuse, R6 ;  /* 0x0000000618037220 */ /* 0x044fe20000400000 */
[----:B------:R-:W-:Y:S01]  /*6920*/  FMUL R7, R24, R7 ;  /* 0x0000000718077220 */ /* 0x000fe20000400000 */
[C---:B------:R-:W-:Y:S01]  /*6930*/  FFMA R28, R26.reuse, R20, R0 ;  /* 0x000000141a1c7223 */ /* 0x040fe20000000000 */
[----:B------:R-:W-:Y:S01]  /*6940*/  LOP3.LUT R0, R47, 0xffffe000, RZ, 0xc0, !PT ;  /* 0xffffe0002f007812 */ /* 0x000fe200078ec0ff */
[----:B------:R-:W-:Y:S01]  /*6950*/  FFMA R29, R26, R21, R2 ;  /* 0x000000151a1d7223 */ /* 0x000fe20000000002 */
[----:B-1----:R-:W-:Y:S01]  /*6960*/  LOP3.LUT R2, R40, 0xffffe000, RZ, 0xc0, !PT ;  /* 0xffffe00028027812 */ /* 0x002fe200078ec0ff */
[C---:B------:R-:W-:Y:S01]  /*6970*/  FFMA R30, R26.reuse, R27, R3 ;  /* 0x0000001b1a1e7223 */ /* 0x040fe20000000003 */
[----:B------:R-:W-:Y:S01]  /*6980*/  LOP3.LUT R3, R41, 0xffffe000, RZ, 0xc0, !PT ;  /* 0xffffe00029037812 */ /* 0x000fe200078ec0ff */
[----:B------:R-:W-:Y:S01]  /*6990*/  FFMA R31, R26, R0, R7 ;  /* 0x000000001a1f7223 */ /* 0x000fe20000000007 */
[----:B------:R-:W-:Y:S01]  /*69a0*/  LOP3.LUT R0, R42, 0xffffe000, RZ, 0xc0, !PT ;  /* 0xffffe0002a007812 */ /* 0x000fe200078ec0ff */
[C---:B------:R-:W-:Y:S01]  /*69b0*/  FMUL R4, R24.reuse, R8 ;  /* 0x0000000818047220 */ /* 0x040fe20000400000 */
[----:B------:R-:W-:Y:S01]  /*69c0*/  LOP3.LUT R7, R43, 0xffffe000, RZ, 0xc0, !PT ;  /* 0xffffe0002b077812 */ /* 0x000fe200078ec0ff */
[C---:B------:R-:W-:Y:S01]  /*69d0*/  FMUL R5, R24.reuse, R9 ;  /* 0x0000000918057220 */ /* 0x040fe20000400000 */
[----:B------:R-:W-:Y:S01]  /*69e0*/  F2FP.TF32.F32.PACK_B R28, R28 ;  /* 0x0000001cff1c723e */ /* 0x000fe200024050ff */
[----:B------:R-:W-:Y:S01]  /*69f0*/  FMUL R6, R24, R10 ;  /* 0x0000000a18067220 */ /* 0x000fe20000400000 */
[----:B------:R-:W-:Y:S01]  /*6a00*/  F2FP.TF32.F32.PACK_B R29, R29 ;  /* 0x0000001dff1d723e */ /* 0x000fe200024050ff */
[----:B------:R-:W-:Y:S01]  /*6a10*/  FFMA R4, R26, R2, R4 ;  /* 0x000000021a047223 */ /* 0x000fe20000000004 */
[----:B------:R-:W-:Y:S01]  /*6a20*/  LOP3.LUT R2, R32, 0xffffe000, RZ, 0xc0, !PT ;  /* 0xffffe00020027812 */ /* 0x000fe200078ec0ff */
[----:B------:R-:W-:Y:S01]  /*6a30*/  FFMA R5, R26, R3, R5 ;  /* 0x000000031a057223 */ /* 0x000fe20000000005 */
[----:B------:R-:W-:Y:S01]  /*6a40*/  LOP3.LUT R3, R34, 0xffffe000, RZ, 0xc0, !PT ;  /* 0xffffe00022037812 */ /* 0x000fe200078ec0ff */
[----:B------:R-:W-:Y:S01]  /*6a50*/  FMUL R11, R24, R11 ;  /* 0x0000000b180b7220 */ /* 0x000fe20000400000 */
[----:B------:R-:W-:Y:S01]  /*6a60*/  F2FP.TF32.F32.PACK_B R30, R30 ;  /* 0x0000001eff1e723e */ /* 0x000fe200024050ff */
[----:B------:R-:W-:Y:S01]  /*6a70*/  FFMA R6, R26, R0, R6 ;  /* 0x000000001a067223 */ /* 0x000fe20000000006 */
[----:B------:R-:W-:Y:S01]  /*6a80*/  LOP3.LUT R0, R33, 0xffffe000, RZ, 0xc0, !PT ;  /* 0xffffe00021007812 */ /* 0x000fe200078ec0ff */
[C---:B------:R-:W-:Y:S01]  /*6a90*/  FMUL R8, R24.reuse, R12 ;  /* 0x0000000c18087220 */ /* 0x040fe20000400000 */
[----:B------:R-:W-:Y:S01]  /*6aa0*/  F2FP.TF32.F32.PACK_B R31, R31 ;  /* 0x0000001fff1f723e */ /* 0x000fe200024050ff */
[----:B------:R-:W-:Y:S01]  /*6ab0*/  FMUL R9, R24, R13 ;  /* 0x0000000d18097220 */ /* 0x000fe20000400000 */
[----:B------:R-:W-:Y:S01]  /*6ac0*/  F2FP.TF32.F32.PACK_B R4, R4 ;  /* 0x00000004ff04723e */ /* 0x000fe200024050ff */
[----:B------:R-:W-:Y:S01]  /*6ad0*/  FFMA R7, R26, R7, R11 ;  /* 0x000000071a077223 */ /* 0x000fe2000000000b */
[----:B------:R-:W-:Y:S01]  /*6ae0*/  F2FP.TF32.F32.PACK_B R5, R5 ;  /* 0x00000005ff05723e */ /* 0x000fe200024050ff */
[----:B------:R-:W-:Y:S01]  /*6af0*/  FMUL R10, R24, R14 ;  /* 0x0000000e180a7220 */ /* 0x000fe20000400000 */
[----:B------:R-:W-:Y:S01]  /*6b00*/  F2FP.TF32.F32.PACK_B R6, R6 ;  /* 0x00000006ff06723e */ /* 0x000fe200024050ff */
[----:B------:R-:W-:Y:S01]  /*6b10*/  FFMA R8, R26, R2, R8 ;  /* 0x000000021a087223 */ /* 0x000fe20000000008 */
[----:B------:R-:W-:Y:S01]  /*6b20*/  LOP3.LUT R2, R35, 0xffffe000, RZ, 0xc0, !PT ;  /* 0xffffe00023027812 */ /* 0x000fe200078ec0ff */
[----:B------:R-:W-:Y:S01]  /*6b30*/  FMUL R12, R24, R16 ;  /* 0x00000010180c7220 */ /* 0x000fe20000400000 */
[----:B------:R-:W-:Y:S01]  /*6b40*/  LOP3.LUT R16, R36, 0xffffe000, RZ, 0xc0, !PT ;  /* 0xffffe00024107812 */ /* 0x000fe200078ec0ff */
[----:B------:R-:W-:Y:S01]  /*6b50*/  FFMA R9, R26, R0, R9 ;  /* 0x000000001a097223 */ /* 0x000fe20000000009 */
[----:B------:R-:W-:Y:S01]  /*6b60*/  LOP3.LUT R0, R37, 0xffffe000, RZ, 0xc0, !PT ;  /* 0xffffe00025007812 */ /* 0x000fe200078ec0ff */
[----:B------:R-:W-:Y:S01]  /*6b70*/  FMUL R15, R24, R15 ;  /* 0x0000000f180f7220 */ /* 0x000fe20000400000 */
[----:B------:R-:W-:Y:S01]  /*6b80*/  FFMA R10, R26, R3, R10 ;  /* 0x000000031a0a7223 */ /* 0x000fe2000000000a */
[----:B------:R-:W-:Y:S02]  /*6b90*/  IMAD.U32 R3, RZ, RZ, UR46 ;  /* 0x0000002eff037e24 */ /* 0x000fe4000f8e00ff */
[----:B------:R-:W-:Y:S01]  /*6ba0*/  FMUL R13, R24, R17 ;  /* 0x00000011180d7220 */ /* 0x000fe20000400000 */
[C---:B------:R-:W-:Y:S01]  /*6bb0*/  FFMA R11, R26.reuse, R2, R15 ;  /* 0x000000021a0b7223 */ /* 0x040fe2000000000f */
[----:B------:R-:W-:Y:S01]  /*6bc0*/  FFMA R12, R26, R16, R12 ;  /* 0x000000101a0c7223 */ /* 0x000fe2000000000c */
[----:B------:R-:W-:Y:S01]  /*6bd0*/  IMAD R16, R3, 0x800, R52 ;  /* 0x0000080003107824 */ /* 0x000fe200078e0234 */
[----:B------:R-:W-:Y:S01]  /*6be0*/  LOP3.LUT R2, R38, 0xffffe000, RZ, 0xc0, !PT ;  /* 0xffffe00026027812 */ /* 0x000fe200078ec0ff */
[C---:B------:R-:W-:Y:S01]  /*6bf0*/  FMUL R14, R24.reuse, R18 ;  /* 0x00000012180e7220 */ /* 0x040fe20000400000 */
[----:B------:R-:W-:Y:S01]  /*6c00*/  LOP3.LUT R3, R39, 0xffffe000, RZ, 0xc0, !PT ;  /* 0xffffe00027037812 */ /* 0x000fe200078ec0ff */
[----:B------:R-:W-:Y:S01]  /*6c10*/  FMUL R19, R24, R19 ;  /* 0x0000001318137220 */ /* 0x000fe20000400000 */
[----:B------:R-:W-:Y:S01]  /*6c20*/  LEA R16, R16, UR44, 0x2 ;  /* 0x0000002c10107c11 */ /* 0x000fe2000f8e10ff */
[C---:B------:R-:W-:Y:S01]  /*6c30*/  FFMA R13, R26.reuse, R0, R13 ;  /* 0x000000001a0d7223 */ /* 0x040fe2000000000d */
[C---:B------:R-:W-:Y:S01]  /*6c40*/  FFMA R14, R26.reuse, R2, R14 ;  /* 0x000000021a0e7223 */ /* 0x040fe2000000000e */
[----:B------:R-:W-:Y:S01]  /*6c50*/  FFMA R15, R26, R3, R19 ;  /* 0x000000031a0f7223 */ /* 0x000fe20000000013 */
[C-C-:B------:R-:W-:Y:S01]  /*6c60*/  IADD3 R3, PT, PT, R73.reuse, 0x400, R16.reuse ;  /* 0x0000040049037810 */ /* 0x140fe20007ffe010 */
[----:B------:R1:W-:Y:S01]  /*6c70*/  STSM.16.M88.4 [R16+0x400], R28 ;  /* 0x0004001c10007844 */ /* 0x0003e20000000200 */
[----:B------:R-:W-:Y:S02]  /*6c80*/  F2FP.TF32.F32.PACK_B R7, R7 ;  /* 0x00000007ff07723e */ /* 0x000fe400024050ff */
[----:B------:R-:W-:Y:S02]  /*6c90*/  IADD3 R0, PT, PT, R72, 0x400, R16 ;  /* 0x0000040048007810 */ /* 0x000fe40007ffe010 */
[----:B------:R-:W-:Y:S03]  /*6ca0*/  F2FP.TF32.F32.PACK_B R8, R8 ;  /* 0x00000008ff08723e */ /* 0x000fe600024050ff */
[----:B------:R1:W-:Y:S01]  /*6cb0*/  STSM.16.M88.4 [R3], R4 ;  /* 0x0000000403007844 */ /* 0x0003e20000000200 */
[----:B------:R-:W-:Y:S01]  /*6cc0*/  F2FP.TF32.F32.PACK_B R9, R9 ;  /* 0x00000009ff09723e */ /* 0x000fe200024050ff */
[----:B------:R-:W-:Y:S01]  /*6cd0*/  IMAD.IADD R2, R73, 0x1, R0 ;  /* 0x0000000149027824 */ /* 0x000fe200078e0200 */
[----:B------:R-:W-:Y:S02]  /*6ce0*/  F2FP.TF32.F32.PACK_B R10, R10 ;  /* 0x0000000aff0a723e */ /* 0x000fe400024050ff */
[----:B------:R-:W-:Y:S02]  /*6cf0*/  F2FP.TF32.F32.PACK_B R11, R11 ;  /* 0x0000000bff0b723e */ /* 0x000fe400024050ff */
[----:B------:R-:W-:Y:S02]  /*6d00*/  F2FP.TF32.F32.PACK_B R12, R12 ;  /* 0x0000000cff0c723e */ /* 0x000fe400024050ff */
[----:B------:R-:W-:Y:S01]  /*6d10*/  F2FP.TF32.F32.PACK_B R13, R13 ;  /* 0x0000000dff0d723e */ /* 0x000fe200024050ff */
[----:B------:R1:W-:Y:S01]  /*6d20*/  STSM.16.M88.4 [R0], R8 ;  /* 0x0000000800007844 */ /* 0x0003e20000000200 */
[----:B------:R-:W-:Y:S02]  /*6d30*/  F2FP.TF32.F32.PACK_B R14, R14 ;  /* 0x0000000eff0e723e */ /* 0x000fe400024050ff */
[----:B------:R-:W-:Y:S05]  /*6d40*/  F2FP.TF32.F32.PACK_B R15, R15 ;  /* 0x0000000fff0f723e */ /* 0x000fea00024050ff */
[----:B------:R1:W-:Y:S01]  /*6d50*/  STSM.16.M88.4 [R2], R12 ;  /* 0x0000000c02007844 */ /* 0x0003e20000000200 */
[----:B------:R-:W-:Y:S01]  /*6d60*/  @!PT LDS RZ, [RZ] ;  /* 0x00000000fffff984 */ /* 0x000fe20000000800 */
[----:B------:R-:W-:Y:S01]  /*6d70*/  @!PT LDS RZ, [RZ] ;  /* 0x00000000fffff984 */ /* 0x000fe20000000800 */
[----:B------:R-:W-:Y:S01]  /*6d80*/  @!PT LDS RZ, [RZ] ;  /* 0x00000000fffff984 */ /* 0x000fe20000000800 */
[----:B------:R-:W-:Y:S01]  /*6d90*/  @!PT LDS RZ, [RZ] ;  /* 0x00000000fffff984 */ /* 0x000fe20000000800 */
[----:B------:R2:W-:Y:S07]  /*6da0*/  MEMBAR.ALL.CTA ;  /* 0x0000000000007992 */ /* 0x0005ee0000008000 */
[----:B--2---:R-:W2:Y:S02]  /*6db0*/  FENCE.VIEW.ASYNC.S ;  /* 0x00000000000073c6 */ /* 0x004ea40000000000 */
[----:B--2---:R-:W-:Y:S06]  /*6dc0*/  BAR.SYNC.DEFER_BLOCKING 0x1, 0x80 ;  /* 0x0042000000007b1d */ /* 0x004fec0000010000 */
[----:B------:R-:W-:Y:S05]  /*6dd0*/  @P0 BRA `(.L_x_106) ;  /* 0x0000000000200947 */ /* 0x000fea0003800000 */
[----:B------:R-:W2:Y:S01]  /*6de0*/  LDCU.64 UR6, c[0x0][0x348] ;  /* 0x00006900ff0677ac */ /* 0x000ea20008000a00 */
[----:B------:R-:W-:Y:S01]  /*6df0*/  ULEA UR5, UR46, UR44, 0xd ;  /* 0x0000002c2e057291 */ /* 0x000fe2000f8e68ff */
[----:B------:R-:W-:Y:S03]  /*6e00*/  UMOV UR51, UR36 ;  /* 0x0000002400337c82 */ /* 0x000fe60008000000 */
[----:B------:R-:W-:Y:S02]  /*6e10*/  UIADD3 UR48, UPT, UPT, UR5, 0x400, URZ ;  /* 0x0000040005307890 */ /* 0x000fe4000fffe0ff */
[----:B--2---:R-:W-:Y:S04]  /*6e20*/  UIADD3 UR4, UP0, UPT, UR6, 0x680, URZ ;  /* 0x0000068006047890 */ /* 0x004fe8000ff1e0ff */
[----:B------:R-:W-:Y:S09]  /*6e30*/  UIADD3.X UR5, UPT, UPT, URZ, UR7, URZ, UP0, !UPT ;  /* 0x00000007ff057290 */ /* 0x000ff200087fe4ff */
[----:B------:R2:W-:Y:S02]  /*6e40*/  UTMASTG.3D [UR48], [UR4] ;  /* 0x00000030040073b5 */ /* 0x0005e40008010000 */
[----:B--2---:R0:W-:Y:S02]  /*6e50*/  UTMACMDFLUSH ;  /* 0x00000000000079b7 */ /* 0x0041e40000000000 */
.L_x_106:
[----:B------:R-:W-:Y:S05]  /*6e60*/  BSYNC.RECONVERGENT B0 ;  /* 0x0000000000007941 */ /* 0x000fea0003800200 */
.L_x_105:
[----:B------:R-:W-:Y:S01]  /*6e70*/  UIADD3 UR47, UPT, UPT, UR46, 0x1, URZ ;  /* 0x000000012e2f7890 */ /* 0x000fe2000fffe0ff */
[----:B------:R-:W-:Y:S03]  /*6e80*/  BSSY.RECONVERGENT B0, `(.L_x_107) ;  /* 0x0000005000007945 */ /* 0x000fe60003800200 */
[----:B------:R-:W-:Y:S04]  /*6e90*/  UISETP.NE.AND UP0, UPT, UR47, 0x3, UPT ;  /* 0x000000032f00788c */ /* 0x000fe8000bf05270 */
[----:B------:R-:W-:Y:S01]  /*6ea0*/  USEL UR45, UR47, URZ, UP0 ;  /* 0x000000ff2f2d7287 */ /* 0x000fe20008000000 */
[----:B------:R-:W-:Y:S11]  /*6eb0*/  @P0 BRA `(.L_x_108) ;  /* 0x0000000000040947 */ /* 0x000ff60003800000 */
[----:B------:R-:W-:Y:S04]  /*6ec0*/  DEPBAR.LE SB0, 0x1 ;  /* 0x000080400000791a */ /* 0x000fe80000000000 */
.L_x_108:
[----:B------:R-:W-:Y:S05]  /*6ed0*/  BSYNC.RECONVERGENT B0 ;  /* 0x0000000000007941 */ /* 0x000fea0003800200 */
.L_x_107:
[----:B------:R-:W-:Y:S01]  /*6ee0*/  BAR.SYNC.DEFER_BLOCKING 0x1, 0x80 ;  /* 0x0042000000007b1d */ /* 0x000fe20000010000 */
[----:B------:R-:W-:Y:S01]  /*6ef0*/  ISETP.NE.AND P1, PT, R70, RZ, PT ;  /* 0x000000ff4600720c */ /* 0x000fe20003f25270 */
[----:B------:R-:W-:Y:S01]  /*6f00*/  UISETP.NE.AND UP0, UPT, UR53, URZ, UPT ;  /* 0x000000ff3500728c */ /* 0x000fe2000bf05270 */
[----:B-1----:R-:W-:Y:S11]  /*6f10*/  LEA R2, R75, UR44, 0x3 ;  /* 0x0000002c4b027c11 */ /* 0x002ff6000f8e18ff */
[----:B------:R-:W-:Y:S01]  /*6f20*/  @P1 SHF.L.U32 R3, R74, 0x1f, RZ ;  /* 0x0000001f4a031819 */ /* 0x000fe200000006ff */
[----:B------:R-:W-:Y:S06]  /*6f30*/  BRA.U !UP0, `(.L_x_109) ;  /* 0x0000000108247547 */ /* 0x000fec000b800000 */
[----:B------:R-:W-:Y:S01]  /*6f40*/  IMAD.U32 R4, RZ, RZ, UR52 ;  /* 0x00000034ff047e24 */ /* 0x000fe2000f8e00ff */
[----:B------:R-:W-:Y:S01]  /*6f50*/  MOV R0, UR54 ;  /* 0x0000003600007c02 */ /* 0x000fe20008000f00 */
[----:B------:R-:W-:Y:S03]  /*6f60*/  UIADD3 UR4, UPT, UPT, UR52, 0x1, URZ ;  /* 0x0000000134047890 */ /* 0x000fe6000fffe0ff */
[----:B------:R-:W-:Y:S01]  /*6f70*/  @P1 LEA R4, R4, UR44, 0x3 ;  /* 0x0000002c04041c11 */ /* 0x000fe2000f8e18ff */
[----:B------:R-:W-:Y:S04]  /*6f80*/  UISETP.NE.AND UP0, UPT, UR4, 0x3, UPT ;  /* 0x000000030400788c */ /* 0x000fe8000bf05270 */
[----:B------:R-:W-:Y:S01]  /*6f90*/  @P1 VIADD R4, R4, 0x58 ;  /* 0x0000005804041836 */ /* 0x000fe20000000000 */
[----:B------:R-:W-:Y:S04]  /*6fa0*/  USEL UR52, UR4, URZ, UP0 ;  /* 0x000000ff04347287 */ /* 0x000fe80008000000 */
[----:B------:R-:W-:Y:S04]  /*6fb0*/  @P1 PRMT R0, R0, 0x654, R4 ;  /* 0x0000065400001816 */ /* 0x000fe80000000004 */
[----:B------:R1:W-:Y:S04]  /*6fc0*/  @P1 SYNCS.ARRIVE.TRANS64.RED.A1T0 RZ, [R0+URZ], RZ ;  /* 0x000000ff00ff19a7 */ /* 0x0003e800081004ff */
.L_x_109:
[----:B------:R-:W2:Y:S01]  /*6fd0*/  @P1 SYNCS.PHASECHK.TRANS64.TRYWAIT P0, [R2+URZ+0x40], R3 ;  /* 0x00004003020015a7 */ /* 0x000ea200080011ff */
[----:B------:R-:W-:Y:S01]  /*6fe0*/  BSSY B1, `(.L_x_110) ;  /* 0x0000017000017945 */ /* 0x000fe20003800000 */
[----:B--2---:R-:W-:Y:S03]  /*6ff0*/  @P1 SEL R76, RZ, 0x1, !P0 ;  /* 0x00000001ff4c1807 */ /* 0x004fe60004000000 */
[----:B------:R-:W-:Y:S05]  /*7000*/  @!P1 BRA `(.L_x_111) ;  /* 0x0000000000509947 */ /* 0x000fea0003800000 */
[----:B------:R-:W-:Y:S01]  /*7010*/  ISETP.NE.AND P1, PT, R77, RZ, PT ;  /* 0x000000ff4d00720c */ /* 0x000fe20003f25270 */
[----:B------:R-:W-:Y:S01]  /*7020*/  BSSY B0, `(.L_x_112) ;  /* 0x000000a000007945 */ /* 0x000fe20003800000 */
[----:B------:R-:W-:Y:S11]  /*7030*/  ISETP.NE.AND P0, PT, R76, RZ, PT ;  /* 0x000000ff4c00720c */ /* 0x000ff60003f05270 */
[----:B------:R-:W-:Y:S05]  /*7040*/  @P1 IMAD R4, R75, 0x800, R52 ;  /* 0x000008004b041824 */ /* 0x000fea00078e0234 */
[----:B------:R-:W-:Y:S05]  /*7050*/  @P1 LEA R4, R4, UR44, 0x2 ;  /* 0x0000002c04041c11 */ /* 0x000fea000f8e10ff */
[--C-:B-1----:R-:W-:Y:S02]  /*7060*/  @P1 IMAD.IADD R0, R72, 0x1, R4.reuse ;  /* 0x0000000148001824 */ /* 0x102fe400078e0204 */
[----:B------:R-:W-:Y:S01]  /*7070*/  @P1 IMAD.IADD R3, R73, 0x1, R4 ;  /* 0x0000000149031824 */ /* 0x000fe200078e0204 */
[----:B------:R-:W-:Y:S06]  /*7080*/  @P0 BRA `(.L_x_113) ;  /* 0x00000000000c0947 */ /* 0x000fec0003800000 */
[----:B------:R-:W-:Y:S04]  /*7090*/  SHF.L.U32 R74, R74, 0x1f, RZ ;  /* 0x0000001f4a4a7819 */ /* 0x000fe800000006ff */
[----:B------:R-:W1:Y:S02]  /*70a0*/  SYNCS.PHASECHK.TRANS64.TRYWAIT P0, [R2+URZ+0x40], R74 ;  /* 0x0000404a020075a7 */ /* 0x000e6400080011ff */
[----:B-1----:R-:W-:Y:S05]  /*70b0*/  @!P0 BRA `(.L_x_114) ;  /* 0x00000014008c8947 */ /* 0x002fea0003800000 */
.L_x_113:
[----:B------:R-:W-:Y:S05]  /*70c0*/  BSYNC B0 ;  /* 0x0000000000007941 */ /* 0x000fea0003800000 */
.L_x_112:
[----:B------:R-:W-:Y:S11]  /*70d0*/  ISETP.NE.AND P0, PT, R77, RZ, PT ;  /* 0x000000ff4d00720c */ /* 0x000ff60003f05270 */
[----:B------:R-:W-:Y:S02]  /*70e0*/  @!UPT UIADD3 URZ, UPT, UPT, URZ, URZ, URZ ;  /* 0x000000fffffff290 */ /* 0x000fe4000fffe0ff */
[----:B-1----:R-:W-:Y:S01]  /*70f0*/  @P0 IADD3 R2, PT, PT, R73, R0, RZ ;  /* 0x0000000049020210 */ /* 0x002fe20007ffe0ff */
[----:B------:R-:W-:Y:S05]  /*7100*/  @P0 WARPSYNC.ALL ;  /* 0x0000000000000948 */ /* 0x000fea0003800000 */
[----:B------:R2:W3:Y:S04]  /*7110*/  @P0 LDSM.16.M88.4 R44, [R4+0x400] ;  /* 0x00040000042c083b */ /* 0x0004e80000000200 */
[----:B------:R2:W4:Y:S04]  /*7120*/  @P0 LDSM.16.M88.4 R40, [R3+0x400] ;  /* 0x000400000328083b */ /* 0x0005280000000200 */
[----:B------:R2:W1:Y:S04]  /*7130*/  @P0 LDSM.16.M88.4 R32, [R0+0x400] ;  /* 0x000400000020083b */ /* 0x0004680000000200 */
[----:B------:R2:W1:Y:S02]  /*7140*/  @P0 LDSM.16.M88.4 R36, [R2+0x400] ;  /* 0x000400000224083b */ /* 0x0004640000000200 */
.L_x_111:
[----:B------:R-:W-:Y:S05]  /*7150*/  BSYNC B1 ;  /* 0x0000000000017941 */ /* 0x000fea0003800000 */
.L_x_110:
[----:B-12---:R-:W-:Y:S05]  /*7160*/  VIADD R0, R25, 0x20 ;  /* 0x0000002019007836 */ /* 0x006fea0000000000 */
[----:B------:R-:W-:Y:S04]  /*7170*/  SHF.R.U32.HI R0, RZ, 0x15, R0 ;  /* 0x00000015ff007819 */ /* 0x000fe80000011600 */
[----:B------:R-:W-:Y:S11]  /*7180*/  LOP3.LUT P0, RZ, R0, 0x3, R54, 0x48, !PT ;  /* 0x0000000300ff7812 */ /* 0x000ff60007804836 */
[----:B------:R-:W-:Y:S02]  /*7190*/  @!UPT UIADD3 URZ, UPT, UPT, URZ, URZ, URZ ;  /* 0x000000fffffff290 */ /* 0x000fe4000fffe0ff */
[----:B------:R-:W-:Y:S05]  /*71a0*/  @!P0 BRA `(.L_x_115) ;  /* 0x0000000000408947 */ /* 0x000fea0003800000 */
[----:B------:R-:W1:Y:S01]  /*71b0*/  LDCU.64 UR8, c[0x4][0x70] ;  /* 0x01000e00ff0877ac */ /* 0x000e620008000a00 */
[----:B------:R-:W-:Y:S01]  /*71c0*/  MOV R3, 0x0 ;  /* 0x0000000000037802 */ /* 0x000fe20000000f00 */
[----:B------:R-:W-:Y:S02]  /*71d0*/  HFMA2 R12, -RZ, RZ, 0, 5.9604644775390625e-08 ;  /* 0x00000001ff0c7431 */ /* 0x000fe400000001ff */
[----:B------:R-:W-:Y:S02]  /*71e0*/  IMAD.MOV.U32 R8, RZ, RZ, 0x192 ;  /* 0x00000192ff087424 */ /* 0x000fe400078e00ff */
[----:B------:R-:W-:Y:S01]  /*71f0*/  IMAD.MOV.U32 R13, RZ, RZ, RZ ;  /* 0x000000ffff0d7224 */ /* 0x000fe200078e00ff */
[----:B------:R-:W2:Y:S01]  /*7200*/  LDCU.64 UR6, c[0x4][0x78] ;  /* 0x01000f00ff0677ac */ /* 0x000ea20008000a00 */
[----:B------:R-:W3:Y:S01]  /*7210*/  LDC.64 R2, c[0x4][R3] ;  /* 0x0100000003027b82 */ /* 0x000ee20000000a00 */
[----:B------:R-:W5:Y:S01]  /*7220*/  LDCU.64 UR4, c[0x4][0x10] ;  /* 0x01000200ff0477ac */ /* 0x000f620008000a00 */
[----:B-1----:R-:W-:Y:S01]  /*7230*/  MOV R5, UR9 ;  /* 0x0000000900057c02 */ /* 0x002fe20008000f00 */
[----:B------:R-:W-:Y:S01]  /*7240*/  IMAD.U32 R4, RZ, RZ, UR8 ;  /* 0x00000008ff047e24 */ /* 0x000fe2000f8e00ff */
[----:B--2---:R-:W-:Y:S01]  /*7250*/  MOV R7, UR7 ;  /* 0x0000000700077c02 */ /* 0x004fe20008000f00 */
[----:B------:R-:W-:Y:S01]  /*7260*/  IMAD.U32 R6, RZ, RZ, UR6 ;  /* 0x00000006ff067e24 */ /* 0x000fe2000f8e00ff */
[----:B-----5:R-:W-:Y:S01]  /*7270*/  MOV R11, UR5 ;  /* 0x00000005000b7c02 */ /* 0x020fe20008000f00 */
[----:B------:R-:W-:Y:S02]  /*7280*/  IMAD.U32 R10, RZ, RZ, UR4 ;  /* 0x00000004ff0a7e24 */ /* 0x000fe4000f8e00ff */
[----:B------:R-:W-:Y:S07]  /*7290*/  LEPC R20, `(.L_x_115) ;  /* 0x000000001014794e */ /* 0x000fee0000000000 */
[----:B---34-:R-:W-:Y:S05]  /*72a0*/  CALL.ABS.NOINC R2 ;  /* 0x0000000002007343 */ /* 0x018fea0003c00000 */
.L_x_115:
[----:B------:R-:W-:Y:S01]  /*72b0*/  ISETP.NE.AND P0, PT, R64, RZ, PT ;  /* 0x000000ff4000720c */ /* 0x000fe20003f05270 */
[----:B------:R-:W-:Y:S05]  /*72c0*/  WARPSYNC.ALL ;  /* 0x0000000000007948 */ /* 0x000fea0003800000 */
[----:B------:R-:W-:Y:S01]  /*72d0*/  R2UR UR4, R25 ;  /* 0x00000000190472ca */ /* 0x000fe200000e0000 */
[----:B------:R-:W-:Y:S01]  /*72e0*/  BSSY.RECONVERGENT B0, `(.L_x_116) ;  /* 0x0000063000007945 */ /* 0x000fe20003800200 */
[----:B---3--:R-:W-:Y:S02]  /*72f0*/  LOP3.LUT R0, R44, 0xffffe000, RZ, 0xc0, !PT ;  /* 0xffffe0002c007812 */ /* 0x008fe400078ec0ff */
[----:B------:R-:W-:Y:S02]  /*7300*/  LOP3.LUT R2, R45, 0xffffe000, RZ, 0xc0, !PT ;  /* 0xffffe0002d027812 */ /* 0x000fe400078ec0ff */
[----:B------:R-:W-:Y:S02]  /*7310*/  LOP3.LUT R3, R46, 0xffffe000, RZ, 0xc0, !PT ;  /* 0xffffe0002e037812 */ /* 0x000fe400078ec0ff */
[----:B------:R-:W-:Y:S02]  /*7320*/  LOP3.LUT R20, R47, 0xffffe000, RZ, 0xc0, !PT ;  /* 0xffffe0002f147812 */ /* 0x000fe400078ec0ff */
[----:B----4-:R-:W-:Y:S02]  /*7330*/  LOP3.LUT R21, R40, 0xffffe000, RZ, 0xc0, !PT ;  /* 0xffffe00028157812 */ /* 0x010fe400078ec0ff */
[----:B------:R-:W-:Y:S01]  /*7340*/  LOP3.LUT R25, R41, 0xffffe000, RZ, 0xc0, !PT ;  /* 0xffffe00029197812 */ /* 0x000fe200078ec0ff */
[----:B------:R-:W1:Y:S01]  /*7350*/  LDTM.16dp128bit.x8 R4, tmem[UR4+0x20] ;  /* 0x00002004000479ee */ /* 0x000e620008180000 */
[----:B------:R-:W-:Y:S01]  /*7360*/  R2UR UR4, R71 ;  /* 0x00000000470472ca */ /* 0x000fe200000e0000 */
[----:B------:R-:W-:Y:S01]  /*7370*/  NOP ;  /* 0x0000000000007918 */ /* 0x000fe20000000000 */
[----:B------:R-:W-:Y:S02]  /*7380*/  LOP3.LUT R27, R42, 0xffffe000, RZ, 0xc0, !PT ;  /* 0xffffe0002a1b7812 */ /* 0x000fe400078ec0ff */
[----:B------:R-:W-:Y:S02]  /*7390*/  LOP3.LUT R28, R43, 0xffffe000, RZ, 0xc0, !PT ;  /* 0xffffe0002b1c7812 */ /* 0x000fe400078ec0ff */
[----:B------:R-:W-:Y:S02]  /*73a0*/  LOP3.LUT R29, R32, 0xffffe000, RZ, 0xc0, !PT ;  /* 0xffffe000201d7812 */ /* 0x000fe400078ec0ff */
[----:B------:R-:W-:Y:S02]  /*73b0*/  LOP3.LUT R30, R33, 0xffffe000, RZ, 0xc0, !PT ;  /* 0xffffe000211e7812 */ /* 0x000fe400078ec0ff */
[----:B------:R-:W-:Y:S02]  /*73c0*/  LOP3.LUT R31, R34, 0xffffe000, RZ, 0xc0, !PT ;  /* 0xffffe000221f7812 */ /* 0x000fe400078ec0ff */
[----:B------:R-:W-:Y:S01]  /*73d0*/  LOP3.LUT R32, R35, 0xffffe000, RZ, 0xc0, !PT ;  /* 0xffffe00023207812 */ /* 0x000fe200078ec0ff */
[----:B------:R-:W-:Y:S01]  /*73e0*/  UIADD3 UR4, UPT, UPT, UR4, 0xc0, URZ ;  /* 0x000000c004047890 */ /* 0x000fe2000fffe0ff */
[----:B------:R-:W-:Y:S02]  /*73f0*/  LOP3.LUT R33, R36, 0xffffe000, RZ, 0xc0, !PT ;  /* 0xffffe00024217812 */ /* 0x000fe400078ec0ff */
[----:B------:R-:W-:Y:S01]  /*7400*/  LOP3.LUT R34, R37, 0xffffe000, RZ, 0xc0, !PT ;  /* 0xffffe00025227812 */ /* 0x000fe200078ec0ff */
[----:B------:R-:W-:Y:S01]  /*7410*/  UPRMT UR4, UR54, 0x654, UR4 ;  /* 0x0000065436047896 */ /* 0x000fe20008000004 */
[----:B------:R-:W-:Y:S02]  /*7420*/  LOP3.LUT R35, R38, 0xffffe000, RZ, 0xc0, !PT ;  /* 0xffffe00026237812 */ /* 0x000fe400078ec0ff */
[----:B------:R-:W-:Y:S01]  /*7430*/  LOP3.LUT R36, R39, 0xffffe000, RZ, 0xc0, !PT ;  /* 0xffffe00027247812 */ /* 0x000fe200078ec0ff */
[C---:B-1----:R-:W-:Y:S01]  /*7440*/  FMUL R4, R24.reuse, R4 ;  /* 0x0000000418047220 */ /* 0x042fe20000400000 */
[C---:B------:R-:W-:Y:S01]  /*7450*/  FMUL R5, R24.reuse, R5 ;  /* 0x0000000518057220 */ /* 0x040fe20000400000 */
[C---:B------:R-:W-:Y:S01]  /*7460*/  FMUL R6, R24.reuse, R6 ;  /* 0x0000000618067220 */ /* 0x040fe20000400000 */
[----:B------:R-:W-:Y:S01]  /*7470*/  FMUL R7, R24, R7 ;  /* 0x0000000718077220 */ /* 0x000fe20000400000 */
[----:B------:R-:W-:Y:S01]  /*7480*/  FFMA R4, R26, R0, R4 ;  /* 0x000000001a047223 */ /* 0x000fe20000000004 */
[----:B------:R-:W-:Y:S02]  /*7490*/  IMAD.U32 R0, RZ, RZ, UR45 ;  /* 0x0000002dff007e24 */ /* 0x000fe4000f8e00ff */
[----:B------:R-:W-:Y:S01]  /*74a0*/  FMUL R8, R24, R8 ;  /* 0x0000000818087220 */ /* 0x000fe20000400000 */
[----:B------:R-:W-:Y:S01]  /*74b0*/  FFMA R5, R26, R2, R5 ;  /* 0x000000021a057223 */ /* 0x000fe20000000005 */
[----:B------:R-:W-:Y:S01]  /*74c0*/  FMUL R9, R24, R9 ;  /* 0x0000000918097220 */ /* 0x000fe20000400000 */
[----:B------:R-:W-:Y:S01]  /*74d0*/  F2FP.TF32.F32.PACK_B R4, R4 ;  /* 0x00000004ff04723e */ /* 0x000fe200024050ff */
[----:B------:R-:W-:Y:S01]  /*74e0*/  FFMA R6, R26, R3, R6 ;  /* 0x000000031a067223 */ /* 0x000fe20000000006 */
[----:B------:R-:W-:Y:S01]  /*74f0*/  FMUL R10, R24, R10 ;  /* 0x0000000a180a7220 */ /* 0x000fe20000400000 */
[----:B------:R-:W-:Y:S01]  /*7500*/  F2FP.TF32.F32.PACK_B R5, R5 ;  /* 0x00000005ff05723e */ /* 0x000fe200024050ff */
[----:B------:R-:W-:Y:S01]  /*7510*/  FFMA R7, R26, R20, R7 ;  /* 0x000000141a077223 */ /* 0x000fe20000000007 */
[----:B------:R-:W-:Y:S01]  /*7520*/  IMAD R0, R0, 0x800, R52 ;  /* 0x0000080000007824 */ /* 0x000fe200078e0234 */
[----:B------:R-:W-:Y:S01]  /*7530*/  F2FP.TF32.F32.PACK_B R6, R6 ;  /* 0x00000006ff06723e */ /* 0x000fe200024050ff */
[----:B------:R-:W-:Y:S01]  /*7540*/  FMUL R11, R24, R11 ;  /* 0x0000000b180b7220 */ /* 0x000fe20000400000 */
[----:B------:R-:W-:Y:S01]  /*7550*/  FFMA R8, R26, R21, R8 ;  /* 0x000000151a087223 */ /* 0x000fe20000000008 */
[----:B------:R-:W-:Y:S01]  /*7560*/  F2FP.TF32.F32.PACK_B R7, R7 ;  /* 0x00000007ff07723e */ /* 0x000fe200024050ff */
[----:B------:R-:W-:Y:S01]  /*7570*/  FMUL R12, R24, R12 ;  /* 0x0000000c180c7220 */ /* 0x000fe20000400000 */
[----:B------:R-:W-:Y:S01]  /*7580*/  LEA R0, R0, UR44, 0x2 ;  /* 0x0000002c00007c11 */ /* 0x000fe2000f8e10ff */
[----:B------:R-:W-:Y:S01]  /*7590*/  FFMA R9, R26, R25, R9 ;  /* 0x000000191a097223 */ /* 0x000fe20000000009 */
[----:B------:R-:W-:Y:S01]  /*75a0*/  FMUL R13, R24, R13 ;  /* 0x0000000d180d7220 */ /* 0x000fe20000400000 */
        /* <DEDUP_REMOVED lines=12> */
[C---:B------:R-:W-:Y:S01]  /*7670*/  IADD3 R2, PT, PT, R73.reuse, 0x400, R0 ;  /* 0x0000040049027810 */ /* 0x040fe20007ffe000 */
[C---:B------:R-:W-:Y:S01]  /*7680*/  FFMA R16, R26.reuse, R33, R16 ;  /* 0x000000211a107223 */ /* 0x040fe20000000010 */
[----:B------:R-:W-:Y:S01]  /*7690*/  F2FP.TF32.F32.PACK_B R8, R8 ;  /* 0x00000008ff08723e */ /* 0x000fe200024050ff */
[----:B------:R-:W-:Y:S01]  /*76a0*/  SYNCS.ARRIVE.TRANS64.RED.A1T0 RZ, [UR4], RZ ;  /* 0x000000ffffff79a7 */ /* 0x000fe20008100404 */
[----:B------:R1:W-:Y:S01]  /*76b0*/  STSM.16.M88.4 [R0+0x400], R4 ;  /* 0x0004000400007844 */ /* 0x0003e20000000200 */
[----:B------:R-:W-:Y:S01]  /*76c0*/  F2FP.TF32.F32.PACK_B R9, R9 ;  /* 0x00000009ff09723e */ /* 0x000fe200024050ff */
[C---:B------:R-:W-:Y:S01]  /*76d0*/  FFMA R17, R26.reuse, R34, R17 ;  /* 0x000000221a117223 */ /* 0x040fe20000000011 */
[----:B------:R-:W-:Y:S01]  /*76e0*/  F2FP.TF32.F32.PACK_B R10, R10 ;  /* 0x0000000aff0a723e */ /* 0x000fe200024050ff */
[C---:B------:R-:W-:Y:S01]  /*76f0*/  FFMA R18, R26.reuse, R35, R18 ;  /* 0x000000231a127223 */ /* 0x040fe20000000012 */
[----:B------:R-:W-:Y:S01]  /*7700*/  F2FP.TF32.F32.PACK_B R11, R11 ;  /* 0x0000000bff0b723e */ /* 0x000fe200024050ff */
[----:B------:R-:W-:Y:S01]  /*7710*/  FFMA R19, R26, R36, R19 ;  /* 0x000000241a137223 */ /* 0x000fe20000000013 */
[----:B------:R-:W-:Y:S02]  /*7720*/  IADD3 R72, PT, PT, R72, 0x400, R0 ;  /* 0x0000040048487810 */ /* 0x000fe40007ffe000 */
[----:B------:R-:W-:Y:S01]  /*7730*/  F2FP.TF32.F32.PACK_B R12, R12 ;  /* 0x0000000cff0c723e */ /* 0x000fe200024050ff */
        /* <DEDUP_REMOVED lines=20> */
[----:B------:R-:W-:Y:S02]  /*7880*/  ULEA UR5, UR45, UR44, 0xd ;  /* 0x0000002c2d057291 */ /* 0x000fe4000f8e68ff */
[----:B------:R-:W-:Y:S02]  /*7890*/  UIADD3 UR9, UPT, UPT, UR49, 0x20, URZ ;  /* 0x0000002031097890 */ /* 0x000fe4000fffe0ff */
[----:B------:R-:W-:Y:S01]  /*78a0*/  UIADD3 UR8, UPT, UPT, UR5, 0x400, URZ ;  /* 0x0000040005087890 */ /* 0x000fe2000fffe0ff */
[----:B------:R-:W-:Y:S01]  /*78b0*/  UMOV UR10, UR50 ;  /* 0x00000032000a7c82 */ /* 0x000fe20008000000 */
[----:B------:R-:W-:Y:S01]  /*78c0*/  UMOV UR11, UR36 ;  /* 0x00000024000b7c82 */ /* 0x000fe20008000000 */
[----:B--2---:R-:W-:Y:S04]  /*78d0*/  UIADD3 UR4, UP0, UPT, UR6, 0x680, URZ ;  /* 0x0000068006047890 */ /* 0x004fe8000ff1e0ff */
[----:B------:R-:W-:Y:S09]  /*78e0*/  UIADD3.X UR5, UPT, UPT, URZ, UR7, URZ, UP0, !UPT ;  /* 0x00000007ff057290 */ /* 0x000ff200087fe4ff */
[----:B------:R2:W-:Y:S02]  /*78f0*/  UTMASTG.3D [UR8], [UR4] ;  /* 0x00000008040073b5 */ /* 0x0005e40008010000 */
[----:B--2---:R0:W-:Y:S02]  /*7900*/  UTMACMDFLUSH ;  /* 0x00000000000079b7 */ /* 0x0041e40000000000 */
.L_x_117:
[----:B------:R-:W-:Y:S05]  /*7910*/  BSYNC.RECONVERGENT B0 ;  /* 0x0000000000007941 */ /* 0x000fea0003800200 */
.L_x_116:
[----:B------:R-:W-:Y:S01]  /*7920*/  UIADD3 UR4, UPT, UPT, UR45, 0x1, URZ ;  /* 0x000000012d047890 */ /* 0x000fe2000fffe0ff */
[----:B------:R-:W-:Y:S03]  /*7930*/  BSSY.RECONVERGENT B0, `(.L_x_118) ;  /* 0x0000008000007945 */ /* 0x000fe60003800200 */
[----:B------:R-:W-:Y:S04]  /*7940*/  UISETP.NE.AND UP0, UPT, UR4, 0x3, UPT ;  /* 0x000000030400788c */ /* 0x000fe8000bf05270 */
[----:B------:R-:W-:Y:S02]  /*7950*/  UISETP.EQ.XOR UP1, UPT, UR47, 0x3, !UP0 ;  /* 0x000000032f00788c */ /* 0x000fe4000c722a70 */
[----:B------:R-:W-:Y:S02]  /*7960*/  USEL UR46, UR4, URZ, UP0 ;  /* 0x000000ff042e7287 */ /* 0x000fe40008000000 */
[----:B------:R-:W-:Y:S04]  /*7970*/  USEL UR5, URZ, 0x1, !UP1 ;  /* 0x00000001ff057887 */ /* 0x000fe8000c800000 */
[----:B------:R-:W-:Y:S01]  /*7980*/  ULOP3.LUT UR55, UR55, UR5, URZ, 0x3c, !UPT ;  /* 0x0000000537377292 */ /* 0x000fe2000f8e3cff */
[----:B------:R-:W-:Y:S11]  /*7990*/  @P0 BRA `(.L_x_119) ;  /* 0x0000000000040947 */ /* 0x000ff60003800000 */
[----:B------:R-:W-:Y:S04]  /*79a0*/  DEPBAR.LE SB0, 0x1 ;  /* 0x000080400000791a */ /* 0x000fe80000000000 */
.L_x_119:
[----:B------:R-:W-:Y:S05]  /*79b0*/  BSYNC.RECONVERGENT B0 ;  /* 0x0000000000007941 */ /* 0x000fea0003800200 */
.L_x_118:
[----:B------:R-:W-:Y:S01]  /*79c0*/  BAR.SYNC.DEFER_BLOCKING 0x1, 0x80 ;  /* 0x0042000000007b1d */ /* 0x000fe20000010000 */
[----:B------:R-:W-:Y:S01]  /*79d0*/  UISETP.NE.AND UP0, UPT, UR53, -0x2, UPT ;  /* 0xfffffffe3500788c */ /* 0x000fe2000bf05270 */
[----:B------:R-:W-:Y:S08]  /*79e0*/  IADD3 R22, PT, PT, R22, 0x1, RZ ;  /* 0x0000000116167810 */ /* 0x000ff00007ffe0ff */
[----:B------:R-:W-:Y:S05]  /*79f0*/  BRA.U !UP0, `(.L_x_120) ;  /* 0x0000000108287547 */ /* 0x000fea000b800000 */
[----:B------:R-:W-:Y:S01]  /*7a00*/  ISETP.NE.AND P0, PT, R70, RZ, PT ;  /* 0x000000ff4600720c */ /* 0x000fe20003f05270 */
[----:B-1----:R-:W-:Y:S01]  /*7a10*/  IMAD.U32 R2, RZ, RZ, UR52 ;  /* 0x00000034ff027e24 */ /* 0x002fe2000f8e00ff */
[----:B------:R-:W-:Y:S01]  /*7a20*/  UIADD3 UR4, UPT, UPT, UR52, 0x1, URZ ;  /* 0x0000000134047890 */ /* 0x000fe2000fffe0ff */
[----:B------:R-:W-:Y:S03]  /*7a30*/  IMAD.U32 R0, RZ, RZ, UR54 ;  /* 0x00000036ff007e24 */ /* 0x000fe6000f8e00ff */
[----:B------:R-:W-:Y:S04]  /*7a40*/  UISETP.NE.AND UP0, UPT, UR4, 0x3, UPT ;  /* 0x000000030400788c */ /* 0x000fe8000bf05270 */
[----:B------:R-:W-:Y:S03]  /*7a50*/  USEL UR52, UR4, URZ, UP0 ;  /* 0x000000ff04347287 */ /* 0x000fe60008000000 */
[----:B------:R-:W-:Y:S05]  /*7a60*/  @P0 LEA R2, R2, UR44, 0x3 ;  /* 0x0000002c02020c11 */ /* 0x000fea000f8e18ff */
[----:B------:R-:W-:Y:S05]  /*7a70*/  @P0 VIADD R2, R2, 0x58 ;  /* 0x0000005802020836 */ /* 0x000fea0000000000 */
[----:B------:R-:W-:Y:S04]  /*7a80*/  @P0 PRMT R0, R0, 0x654, R2 ;  /* 0x0000065400000816 */ /* 0x000fe80000000002 */
[----:B------:R2:W-:Y:S03]  /*7a90*/  @P0 SYNCS.ARRIVE.TRANS64.RED.A1T0 RZ, [R0+URZ], RZ ;  /* 0x000000ff00ff09a7 */ /* 0x0005e600081004ff */
.L_x_120:
[----:B------:R-:W-:Y:S01]  /*7aa0*/  R2UR UR6, R69 ;  /* 0x00000000450672ca */ /* 0x000fe200000e0000 */
[----:B------:R-:W-:Y:S01]  /*7ab0*/  UIADD3 UR53, UPT, UPT, UR53, 0x2, URZ ;  /* 0x0000000235357890 */ /* 0x000fe2000fffe0ff */
[----:B------:R-:W-:Y:S02]  /*7ac0*/  R2UR UR5, R55 ;  /* 0x00000000370572ca */ /* 0x000fe400000e0000 */
[----:B------:R-:W-:Y:S02]  /*7ad0*/  R2UR UR4, R56 ;  /* 0x00000000380472ca */ /* 0x000fe400000e0000 */
[----:B------:R-:W-:Y:S02]  /*7ae0*/  R2UR UR36, R67 ;  /* 0x00000000432472ca */ /* 0x000fe400000e0000 */
[----:B------:R-:W-:Y:S02]  /*7af0*/  ISETP.NE.AND P0, PT, R59, 0x2, PT ;  /* 0x000000023b00780c */ /* 0x000fe40003f05270 */
[----:B------:R-:W-:Y:S02]  /*7b00*/  ISETP.NE.AND P1, PT, R22, 0x4, PT ;  /* 0x000000041600780c */ /* 0x000fe40003f25270 */
[----:B-1----:R-:W-:Y:S01]  /*7b10*/  SEL R2, RZ, 0x1, P0 ;  /* 0x00000001ff027807 */ /* 0x002fe20000000000 */
[----:B------:R-:W-:Y:S01]  /*7b20*/  UISETP.NE.AND UP0, UPT, UR6, URZ, UPT ;  /* 0x000000ff0600728c */ /* 0x000fe2000bf05270 */
[----:B--2---:R-:W-:Y:S01]  /*7b30*/  SEL R0, RZ, 0x1, P1 ;  /* 0x00000001ff007807 */ /* 0x004fe20000800000 */
[----:B------:R-:W-:Y:S01]  /*7b40*/  UIADD3 UR26, UPT, UPT, UR37, UR5, URZ ;  /* 0x00000005251a7290 */ /* 0x000fe2000fffe0ff */
[----:B------:R-:W-:Y:S01]  /*7b50*/  LOP3.LUT R60, R60, R2, RZ, 0x3c, !PT ;  /* 0x000000023c3c7212 */ /* 0x000fe200078e3cff */
[----:B------:R-:W-:Y:S01]  /*7b60*/  UIADD3 UR25, UPT, UPT, UR38, UR4, URZ ;  /* 0x0000000426197290 */ /* 0x000fe2000fffe0ff */
[----:B------:R-:W-:Y:S02]  /*7b70*/  LOP3.LUT R61, R61, R0, RZ, 0x3c, !PT ;  /* 0x000000003d3d7212 */ /* 0x000fe400078e3cff */
[----:B------:R-:W-:Y:S02]  /*7b80*/  SEL R59, R59, RZ, P0 ;  /* 0x000000ff3b3b7207 */ /* 0x000fe40000000000 */
[----:B------:R-:W-:Y:S01]  /*7b90*/  SEL R22, R22, RZ, P1 ;  /* 0x000000ff16167207 */ /* 0x000fe20000800000 */
[----:B------:R-:W-:Y:S06]  /*7ba0*/  BRA.U UP0, `(.L_x_121) ;  /* 0xffffffd900b07547 */ /* 0x000fec000b83ffff */
[----:B------:R-:W-:-:S13]  /*7bb0*/  R2UR UR4, R57 ;  /* 0x00000000390472ca */ /* 0x000fda00000e0000 */
[----:B------:R-:W-:-:S09]  /*7bc0*/  UISETP.NE.AND UP0, UPT, UR4, URZ, UPT ;  /* 0x000000ff0400728c */ /* 0x000fd2000bf05270 */
[----:B------:R-:W-:Y:S05]  /*7bd0*/  BRA.U !UP0, `(.L_x_122) ;  /* 0x0000000108487547 */ /* 0x000fea000b800000 */
[----:B------:R-:W1:Y:S02]  /*7be0*/  LDCU.64 UR4, c[0x0][0x890] ;  /* 0x00011200ff0477ac */ /* 0x000e640008000a00 */
[----:B-1----:R-:W-:-:S04]  /*7bf0*/  UISETP.NE.U32.AND UP0, UPT, UR4, URZ, UPT ;  /* 0x000000ff0400728c */ /* 0x002fc8000bf05070 */
[----:B------:R-:W-:-:S09]  /*7c00*/  UISETP.NE.AND.EX UP0, UPT, UR5, URZ, UPT, UP0 ;  /* 0x000000ff0500728c */ /* 0x000fd2000bf05300 */
[----:B------:R-:W-:Y:S05]  /*7c10*/  BRA.U UP0, `(.L_x_123) ;  /* 0x00000001000c7547 */ /* 0x000fea000b800000 */
[----:B------:R-:W-:-:S13]  /*7c20*/  FSETP.NEU.AND P0, PT, R26, RZ, PT ;  /* 0x000000ff1a00720b */ /* 0x000fda0003f0d000 */
[----:B------:R-:W-:Y:S05]  /*7c30*/  @!P0 EXIT ;  /* 0x000000000000894d */ /* 0x000fea0003800000 */
[----:B------:R-:W-:Y:S05]  /*7c40*/  BRA `(.L_x_122) ;  /* 0x00000000002c7947 */ /* 0x000fea0003800000 */
.L_x_123:
[----:B------:R-:W-:Y:S01]  /*7c50*/  ISETP.NE.AND P0, PT, R58, RZ, PT ;  /* 0x000000ff3a00720c */ /* 0x000fe20003f05270 */
[----:B------:R-:W-:-:S12]  /*7c60*/  BSSY.RECONVERGENT B0, `(.L_x_122) ;  /* 0x0000009000007945 */ /* 0x000fd80003800200 */
[----:B------:R-:W-:Y:S05]  /*7c70*/  @P0 BRA `(.L_x_124) ;  /* 0x0000000000140947 */ /* 0x000fea0003800000 */
[----:B------:R-:W1:Y:S02]  /*7c80*/  LDCU.64 UR4, c[0x0][0x888] ;  /* 0x00011100ff0477ac */ /* 0x000e640008000a00 */
[----:B-1----:R-:W-:-:S04]  /*7c90*/  ISETP.NE.U32.AND P0, PT, RZ, UR4, PT ;  /* 0x00000004ff007c0c */ /* 0x002fc8000bf05070 */
[----:B------:R-:W-:-:S13]  /*7ca0*/  ISETP.NE.AND.EX P0, PT, RZ, UR5, PT, P0 ;  /* 0x00000005ff007c0c */ /* 0x000fda000bf05300 */
[----:B------:R-:W-:Y:S05]  /*7cb0*/  @!P0 EXIT ;  /* 0x000000000000894d */ /* 0x000fea0003800000 */
[----:B------:R-:W-:Y:S05]  /*7cc0*/  BRA `(.L_x_125) ;  /* 0x0000000000087947 */ /* 0x000fea0003800000 */
.L_x_124:
[----:B------:R-:W-:-:S13]  /*7cd0*/  FSETP.NEU.AND P0, PT, R26, RZ, PT ;  /* 0x000000ff1a00720b */ /* 0x000fda0003f0d000 */
[----:B------:R-:W-:Y:S05]  /*7ce0*/  @!P0 EXIT ;  /* 0x000000000000894d */ /* 0x000fea0003800000 */
.L_x_125:
[----:B------:R-:W-:Y:S05]  /*7cf0*/  BSYNC.RECONVERGENT B0 ;  /* 0x0000000000007941 */ /* 0x000fea0003800200 */
.L_x_122:
[----:B------:R-:W-:Y:S01]  /*7d00*/  ULEA UR4, UR52, UR44, 0x3 ;  /* 0x0000002c34047291 */ /* 0x000fe2000f8e18ff */
[----:B------:R-:W-:-:S04]  /*7d10*/  DEPBAR.LE SB0, 0x0 ;  /* 0x000080000000791a */ /* 0x000fc80000000000 */
[----:B------:R-:W-:-:S04]  /*7d20*/  UIADD3 UR4, UPT, UPT, UR4, 0x58, URZ ;  /* 0x0000005804047890 */ /* 0x000fc8000fffe0ff */
[----:B------:R-:W-:-:S09]  /*7d30*/  UPRMT UR4, UR54, 0x654, UR4 ;  /* 0x0000065436047896 */ /* 0x000fd20008000004 */
[----:B------:R-:W-:Y:S01]  /*7d40*/  SYNCS.ARRIVE.TRANS64.RED.A1T0 RZ, [UR4], RZ ;  /* 0x000000ffffff79a7 */ /* 0x000fe20008100404 */
[----:B------:R-:W-:Y:S05]  /*7d50*/  EXIT ;  /* 0x000000000000794d */ /* 0x000fea0003800000 */
.L_x_24:
[----:B--2---:R2:W3:Y:S02]  /*7d60*/  SYNCS.PHASECHK.TRANS64.TRYWAIT P0, [R0+URZ+0xf0], R2 ;  /* 0x0000f002000075a7 */ /* 0x0044e400080011ff */
[----:B---3--:R-:W-:Y:S05]  /*7d70*/  @!P0 NANOSLEEP.SYNCS 0x989680 ;  /* 0x009896800000895d */ /* 0x008fea0003900000 */
[----:B------:R-:W3:Y:S02]  /*7d80*/  @!P0 SYNCS.PHASECHK.TRANS64 P0, [R0+URZ+0xf0], R2 ;  /* 0x0000f002000085a7 */ /* 0x000ee400080010ff */
[----:B---3--:R-:W-:Y:S05]  /*7d90*/  @!P0 BRA `(.L_x_24) ;  /* 0xfffffffc00f08947 */ /* 0x008fea000383ffff */
[----:B------:R-:W-:Y:S05]  /*7da0*/  BRA `(.L_x_126) ;  /* 0xffffff9c00107947 */ /* 0x000fea000383ffff */
.L_x_27:
[----:B-1----:R-:W-:-:S07]  /*7db0*/  MOV R0, UR33 ;  /* 0x0000002100007c02 */ /* 0x002fce0008000f00 */
.L_x_127:
[----:B-1----:R1:W2:Y:S02]  /*7dc0*/  SYNCS.PHASECHK.TRANS64.TRYWAIT P0, [R0+URZ+0x20], R3 ;  /* 0x00002003000075a7 */ /* 0x0022a400080011ff */
[----:B--2---:R-:W-:Y:S05]  /*7dd0*/  @!P0 NANOSLEEP.SYNCS 0x989680 ;  /* 0x009896800000895d */ /* 0x004fea0003900000 */
[----:B------:R-:W2:Y:S02]  /*7de0*/  @!P0 SYNCS.PHASECHK.TRANS64 P0, [R0+URZ+0x20], R3 ;  /* 0x00002003000085a7 */ /* 0x000ea400080010ff */
[----:B--2---:R-:W-:Y:S05]  /*7df0*/  @!P0 BRA `(.L_x_127) ;  /* 0xfffffffc00f08947 */ /* 0x004fea000383ffff */
[----:B------:R-:W-:Y:S05]  /*7e00*/  BRA `(.L_x_26) ;  /* 0xffffff9c005c7947 */ /* 0x000fea000383ffff */
.L_x_36:
[----:B-1----:R-:W-:-:S07]  /*7e10*/  MOV R0, UR33 ;  /* 0x0000002100007c02 */ /* 0x002fce0008000f00 */
.L_x_128:
[----:B-1----:R1:W2:Y:S02]  /*7e20*/  SYNCS.PHASECHK.TRANS64.TRYWAIT P0, [R0+URZ+0x20], R3 ;  /* 0x00002003000075a7 */ /* 0x0022a400080011ff */
[----:B--2---:R-:W-:Y:S05]  /*7e30*/  @!P0 NANOSLEEP.SYNCS 0x989680 ;  /* 0x009896800000895d */ /* 0x004fea0003900000 */
[----:B------:R-:W2:Y:S02]  /*7e40*/  @!P0 SYNCS.PHASECHK.TRANS64 P0, [R0+URZ+0x20], R3 ;  /* 0x00002003000085a7 */ /* 0x000ea400080010ff */
[----:B--2---:R-:W-:Y:S05]  /*7e50*/  @!P0 BRA `(.L_x_128) ;  /* 0xfffffffc00f08947 */ /* 0x004fea000383ffff */
[----:B------:R-:W-:Y:S05]  /*7e60*/  BRA `(.L_x_35) ;  /* 0xffffffa0006c7947 */ /* 0x000fea000383ffff */
.L_x_43:
[----:B-1----:R1:W4:Y:S02]  /*7e70*/  SYNCS.PHASECHK.TRANS64.TRYWAIT P0, [R3+URZ+0x80], R0 ;  /* 0x00008000030075a7 */ /* 0x00232400080011ff */
[----:B----4-:R-:W-:Y:S05]  /*7e80*/  @!P0 NANOSLEEP.SYNCS 0x989680 ;  /* 0x009896800000895d */ /* 0x010fea0003900000 */
[----:B------:R-:W4:Y:S02]  /*7e90*/  @!P0 SYNCS.PHASECHK.TRANS64 P0, [R3+URZ+0x80], R0 ;  /* 0x00008000030085a7 */ /* 0x000f2400080010ff */
[----:B----4-:R-:W-:Y:S05]  /*7ea0*/  @!P0 BRA `(.L_x_43) ;  /* 0xfffffffc00f08947 */ /* 0x010fea000383ffff */
[----:B------:R-:W-:Y:S05]  /*7eb0*/  BRA `(.L_x_129) ;  /* 0xffffffa4005c7947 */ /* 0x000fea000383ffff */
.L_x_47:
[----:B------:R-:W-:-:S07]  /*7ec0*/  MOV R0, UR4 ;  /* 0x0000000400007c02 */ /* 0x000fce0008000f00 */
.L_x_130:
[----:B-1----:R1:W2:Y:S02]  /*7ed0*/  SYNCS.PHASECHK.TRANS64.TRYWAIT P0, [R0+URZ], R2 ;  /* 0x00000002000075a7 */ /* 0x0022a400080011ff */
[----:B--2---:R-:W-:Y:S05]  /*7ee0*/  @!P0 NANOSLEEP.SYNCS 0x989680 ;  /* 0x009896800000895d */ /* 0x004fea0003900000 */
[----:B------:R-:W2:Y:S02]  /*7ef0*/  @!P0 SYNCS.PHASECHK.TRANS64 P0, [R0+URZ], R2 ;  /* 0x00000002000085a7 */ /* 0x000ea400080010ff */
[----:B--2---:R-:W-:Y:S05]  /*7f00*/  @!P0 BRA `(.L_x_130) ;  /* 0xfffffffc00f08947 */ /* 0x004fea000383ffff */
[----:B------:R-:W-:Y:S05]  /*7f10*/  BRA `(.L_x_131) ;  /* 0xffffffac00087947 */ /* 0x000fea000383ffff */
.L_x_48:
[----:B------:R-:W-:-:S07]  /*7f20*/  MOV R0, UR5 ;  /* 0x0000000500007c02 */ /* 0x000fce0008000f00 */
.L_x_132:
[----:B-1----:R1:W2:Y:S02]  /*7f30*/  SYNCS.PHASECHK.TRANS64.TRYWAIT P0, [R0+URZ], R3 ;  /* 0x00000003000075a7 */ /* 0x0022a400080011ff */
[----:B--2---:R-:W-:Y:S05]  /*7f40*/  @!P0 NANOSLEEP.SYNCS 0x989680 ;  /* 0x009896800000895d */ /* 0x004fea0003900000 */
[----:B------:R-:W2:Y:S02]  /*7f50*/  @!P0 SYNCS.PHASECHK.TRANS64 P0, [R0+URZ], R3 ;  /* 0x00000003000085a7 */ /* 0x000ea400080010ff */
[----:B--2---:R-:W-:Y:S05]  /*7f60*/  @!P0 BRA `(.L_x_132) ;  /* 0xfffffffc00f08947 */ /* 0x004fea000383ffff */
[----:B------:R-:W-:Y:S05]  /*7f70*/  BRA `(.L_x_133) ;  /* 0xffffffac00147947 */ /* 0x000fea000383ffff */
.L_x_49:
[----:B------:R-:W-:-:S07]  /*7f80*/  MOV R0, UR5 ;  /* 0x0000000500007c02 */ /* 0x000fce0008000f00 */
.L_x_134:
[----:B-1----:R1:W2:Y:S02]  /*7f90*/  SYNCS.PHASECHK.TRANS64.TRYWAIT P0, [R0+URZ], R3 ;  /* 0x00000003000075a7 */ /* 0x0022a400080011ff */
[----:B--2---:R-:W-:Y:S05]  /*7fa0*/  @!P0 NANOSLEEP.SYNCS 0x989680 ;  /* 0x009896800000895d */ /* 0x004fea0003900000 */
[----:B------:R-:W2:Y:S02]  /*7fb0*/  @!P0 SYNCS.PHASECHK.TRANS64 P0, [R0+URZ], R3 ;  /* 0x00000003000085a7 */ /* 0x000ea400080010ff */
[----:B--2---:R-:W-:Y:S05]  /*7fc0*/  @!P0 BRA `(.L_x_134) ;  /* 0xfffffffc00f08947 */ /* 0x004fea000383ffff */
[----:B------:R-:W-:Y:S05]  /*7fd0*/  BRA `(.L_x_135) ;  /* 0xffffffac00207947 */ /* 0x000fea000383ffff */
.L_x_52:
[----:B--2---:R2:W3:Y:S02]  /*7fe0*/  SYNCS.PHASECHK.TRANS64.TRYWAIT P0, [R2+URZ+0xe0], R4 ;  /* 0x0000e004020075a7 */ /* 0x0044e400080011ff */
[----:B---3--:R-:W-:Y:S05]  /*7ff0*/  @!P0 NANOSLEEP.SYNCS 0x989680 ;  /* 0x009896800000895d */ /* 0x008fea0003900000 */
[----:B------:R-:W3:Y:S02]  /*8000*/  @!P0 SYNCS.PHASECHK.TRANS64 P0, [R2+URZ+0xe0], R4 ;  /* 0x0000e004020085a7 */ /* 0x000ee400080010ff */
[----:B---3--:R-:W-:Y:S05]  /*8010*/  @!P0 BRA `(.L_x_52) ;  /* 0xfffffffc00f08947 */ /* 0x008fea000383ffff */
[----:B------:R-:W-:Y:S05]  /*8020*/  BRA `(.L_x_136) ;  /* 0xffffffac007c7947 */ /* 0x000fea000383ffff */
.L_x_53:
[----:B------:R-:W-:-:S07]  /*8030*/  MOV R2, UR4 ;  /* 0x0000000400027c02 */ /* 0x000fce0008000f00 */
.L_x_137:
[----:B--2---:R2:W3:Y:S02]  /*8040*/  SYNCS.PHASECHK.TRANS64.TRYWAIT P0, [R2+URZ+0x90], R5 ;  /* 0x00009005020075a7 */ /* 0x0044e400080011ff */
[----:B---3--:R-:W-:Y:S05]  /*8050*/  @!P0 NANOSLEEP.SYNCS 0x989680 ;  /* 0x009896800000895d */ /* 0x008fea0003900000 */
[----:B------:R-:W3:Y:S02]  /*8060*/  @!P0 SYNCS.PHASECHK.TRANS64 P0, [R2+URZ+0x90], R5 ;  /* 0x00009005020085a7 */ /* 0x000ee400080010ff */
[----:B---3--:R-:W-:Y:S05]  /*8070*/  @!P0 BRA `(.L_x_137) ;  /* 0xfffffffc00f08947 */ /* 0x008fea000383ffff */
[----:B------:R-:W-:Y:S05]  /*8080*/  BRA `(.L_x_138) ;  /* 0xffffffac008c7947 */ /* 0x000fea000383ffff */
.L_x_54:
[----:B--2---:R2:W3:Y:S02]  /*8090*/  SYNCS.PHASECHK.TRANS64.TRYWAIT P1, [R2+URZ+0x80], R4 ;  /* 0x00008004020075a7 */ /* 0x0044e400080211ff */
[----:B---3--:R-:W-:Y:S05]  /*80a0*/  @!P1 NANOSLEEP.SYNCS 0x989680 ;  /* 0x009896800000995d */ /* 0x008fea0003900000 */
[----:B------:R-:W3:Y:S02]  /*80b0*/  @!P1 SYNCS.PHASECHK.TRANS64 P1, [R2+URZ+0x80], R4 ;  /* 0x00008004020095a7 */ /* 0x000ee400080210ff */
[----:B---3--:R-:W-:Y:S05]  /*80c0*/  @!P1 BRA `(.L_x_54) ;  /* 0xfffffffc00f09947 */ /* 0x008fea000383ffff */
[----:B------:R-:W-:Y:S05]  /*80d0*/  BRA `(.L_x_139) ;  /* 0xffffffac00bc7947 */ /* 0x000fea000383ffff */
.L_x_57:
[----:B------:R-:W-:-:S07]  /*80e0*/  MOV R0, UR4 ;  /* 0x0000000400007c02 */ /* 0x000fce0008000f00 */
.L_x_140:
[----:B--2---:R2:W3:Y:S02]  /*80f0*/  SYNCS.PHASECHK.TRANS64.TRYWAIT P0, [R0+URZ+0x90], R2 ;  /* 0x00009002000075a7 */ /* 0x0044e400080011ff */
[----:B---3--:R-:W-:Y:S05]  /*8100*/  @!P0 NANOSLEEP.SYNCS 0x989680 ;  /* 0x009896800000895d */ /* 0x008fea0003900000 */
[----:B------:R-:W3:Y:S02]  /*8110*/  @!P0 SYNCS.PHASECHK.TRANS64 P0, [R0+URZ+0x90], R2 ;  /* 0x00009002000085a7 */ /* 0x000ee400080010ff */
[----:B---3--:R-:W-:Y:S05]  /*8120*/  @!P0 BRA `(.L_x_140) ;  /* 0xfffffffc00f08947 */ /* 0x008fea000383ffff */
[----:B------:R-:W-:Y:S05]  /*8130*/  BRA `(.L_x_56) ;  /* 0xffffffb000107947 */ /* 0x000fea000383ffff */
.L_x_64:
[----:B-1----:R1:W2:Y:S02]  /*8140*/  SYNCS.PHASECHK.TRANS64.TRYWAIT P1, [R0+URZ+0x80], R2 ;  /* 0x00008002000075a7 */ /* 0x0022a400080211ff */
[----:B--2---:R-:W-:Y:S05]  /*8150*/  @!P1 NANOSLEEP.SYNCS 0x989680 ;  /* 0x009896800000995d */ /* 0x004fea0003900000 */
[----:B------:R-:W2:Y:S02]  /*8160*/  @!P1 SYNCS.PHASECHK.TRANS64 P1, [R0+URZ+0x80], R2 ;  /* 0x00008002000095a7 */ /* 0x000ea400080210ff */
[----:B--2---:R-:W-:Y:S05]  /*8170*/  @!P1 BRA `(.L_x_64) ;  /* 0xfffffffc00f09947 */ /* 0x004fea000383ffff */
[----:B------:R-:W-:Y:S05]  /*8180*/  BRA `(.L_x_141) ;  /* 0xffffffb400a47947 */ /* 0x000fea000383ffff */
.L_x_65:
[----:B------:R-:W-:-:S07]  /*8190*/  MOV R2, UR46 ;  /* 0x0000002e00027c02 */ /* 0x000fce0008000f00 */
.L_x_142:
[----:B-1----:R1:W2:Y:S02]  /*81a0*/  SYNCS.PHASECHK.TRANS64.TRYWAIT P0, [R2+URZ+0xc0], R0 ;  /* 0x0000c000020075a7 */ /* 0x0022a400080011ff */
[----:B--2---:R-:W-:Y:S05]  /*81b0*/  @!P0 NANOSLEEP.SYNCS 0x989680 ;  /* 0x009896800000895d */ /* 0x004fea0003900000 */
[----:B------:R-:W2:Y:S02]  /*81c0*/  @!P0 SYNCS.PHASECHK.TRANS64 P0, [R2+URZ+0xc0], R0 ;  /* 0x0000c000020085a7 */ /* 0x000ea400080010ff */
[----:B--2---:R-:W-:Y:S05]  /*81d0*/  @!P0 BRA `(.L_x_142) ;  /* 0xfffffffc00f08947 */ /* 0x004fea000383ffff */
[----:B------:R-:W-:Y:S05]  /*81e0*/  BRA `(.L_x_143) ;  /* 0xffffffb400f47947 */ /* 0x000fea000383ffff */
.L_x_68:
[----:B------:R-:W-:Y:S07]  /*81f0*/  MOV R0, UR7 ;  /* 0x0000000700007c02 */ /* 0x000fee0008000f00 */
.L_x_144:
[----:B-1----:R1:W2:Y:S02]  /*8200*/  SYNCS.PHASECHK.TRANS64.TRYWAIT P0, [R0+URZ], R2 ;  /* 0x00000002000075a7 */ /* 0x0022a400080011ff */
[----:B--2---:R-:W-:Y:S05]  /*8210*/  @!P0 NANOSLEEP.SYNCS 0x989680 ;  /* 0x009896800000895d */ /* 0x004fea0003900000 */
[----:B------:R-:W2:Y:S02]  /*8220*/  @!P0 SYNCS.PHASECHK.TRANS64 P0, [R0+URZ], R2 ;  /* 0x00000002000085a7 */ /* 0x000ea400080010ff */
[----:B--2---:R-:W-:Y:S05]  /*8230*/  @!P0 BRA `(.L_x_144) ;  /* 0xfffffffc00f08947 */ /* 0x004fea000383ffff */
[----:B------:R-:W-:Y:S05]  /*8240*/  BRA `(.L_x_67) ;  /* 0xffffffb800107947 */ /* 0x000fea000383ffff */
.L_x_71:
[----:B------:R-:W-:-:S07]  /*8250*/  MOV R0, UR4 ;  /* 0x0000000400007c02 */ /* 0x000fce0008000f00 */
.L_x_145:
[----:B--2---:R2:W4:Y:S02]  /*8260*/  SYNCS.PHASECHK.TRANS64.TRYWAIT P0, [R0+URZ], R2 ;  /* 0x00000002000075a7 */ /* 0x00452400080011ff */
[----:B----4-:R-:W-:Y:S05]  /*8270*/  @!P0 NANOSLEEP.SYNCS 0x989680 ;  /* 0x009896800000895d */ /* 0x010fea0003900000 */
[----:B------:R-:W4:Y:S02]  /*8280*/  @!P0 SYNCS.PHASECHK.TRANS64 P0, [R0+URZ], R2 ;  /* 0x00000002000085a7 */ /* 0x000f2400080010ff */
[----:B----4-:R-:W-:Y:S05]  /*8290*/  @!P0 BRA `(.L_x_145) ;  /* 0xfffffffc00f08947 */ /* 0x010fea000383ffff */
[----:B------:R-:W-:Y:S05]  /*82a0*/  BRA `(.L_x_146) ;  /* 0xffffffbc003c7947 */ /* 0x000fea000383ffff */
.L_x_72:
[----:B------:R-:W-:-:S07]  /*82b0*/  MOV R0, UR5 ;  /* 0x0000000500007c02 */ /* 0x000fce0008000f00 */
.L_x_147:
[----:B-1----:R1:W2:Y:S02]  /*82c0*/  SYNCS.PHASECHK.TRANS64.TRYWAIT P0, [R0+URZ], R3 ;  /* 0x00000003000075a7 */ /* 0x0022a400080011ff */
[----:B--2---:R-:W-:Y:S05]  /*82d0*/  @!P0 NANOSLEEP.SYNCS 0x989680 ;  /* 0x009896800000895d */ /* 0x004fea0003900000 */
[----:B------:R-:W2:Y:S02]  /*82e0*/  @!P0 SYNCS.PHASECHK.TRANS64 P0, [R0+URZ], R3 ;  /* 0x00000003000085a7 */ /* 0x000ea400080010ff */
[----:B--2---:R-:W-:Y:S05]  /*82f0*/  @!P0 BRA `(.L_x_147) ;  /* 0xfffffffc00f08947 */ /* 0x004fea000383ffff */
[----:B------:R-:W-:Y:S05]  /*8300*/  BRA `(.L_x_148) ;  /* 0xffffffbc00487947 */ /* 0x000fea000383ffff */
.L_x_73:
[----:B------:R-:W-:-:S07]  /*8310*/  MOV R0, UR5 ;  /* 0x0000000500007c02 */ /* 0x000fce0008000f00 */
.L_x_149:
[----:B-1----:R1:W2:Y:S02]  /*8320*/  SYNCS.PHASECHK.TRANS64.TRYWAIT P0, [R0+URZ], R3 ;  /* 0x00000003000075a7 */ /* 0x0022a400080011ff */
[----:B--2---:R-:W-:Y:S05]  /*8330*/  @!P0 NANOSLEEP.SYNCS 0x989680 ;  /* 0x009896800000895d */ /* 0x004fea0003900000 */
[----:B------:R-:W2:Y:S02]  /*8340*/  @!P0 SYNCS.PHASECHK.TRANS64 P0, [R0+URZ], R3 ;  /* 0x00000003000085a7 */ /* 0x000ea400080010ff */
[----:B--2---:R-:W-:Y:S05]  /*8350*/  @!P0 BRA `(.L_x_149) ;  /* 0xfffffffc00f08947 */ /* 0x004fea000383ffff */
[----:B------:R-:W-:Y:S05]  /*8360*/  BRA `(.L_x_150) ;  /* 0xffffffbc00547947 */ /* 0x000fea000383ffff */
.L_x_74:
[----:B-1----:R-:W-:-:S07]  /*8370*/  MOV R0, UR4 ;  /* 0x0000000400007c02 */ /* 0x002fce0008000f00 */
.L_x_151:
[----:B-1----:R1:W2:Y:S02]  /*8380*/  SYNCS.PHASECHK.TRANS64.TRYWAIT P0, [R0+URZ], R2 ;  /* 0x00000002000075a7 */ /* 0x0022a400080011ff */
[----:B--2---:R-:W-:Y:S05]  /*8390*/  @!P0 NANOSLEEP.SYNCS 0x989680 ;  /* 0x009896800000895d */ /* 0x004fea0003900000 */
[----:B------:R-:W2:Y:S02]  /*83a0*/  @!P0 SYNCS.PHASECHK.TRANS64 P0, [R0+URZ], R2 ;  /* 0x00000002000085a7 */ /* 0x000ea400080010ff */
[----:B--2---:R-:W-:Y:S05]  /*83b0*/  @!P0 BRA `(.L_x_151) ;  /* 0xfffffffc00f08947 */ /* 0x004fea000383ffff */
[----:B------:R-:W-:Y:S05]  /*83c0*/  BRA `(.L_x_152) ;  /* 0xffffffbc00607947 */ /* 0x000fea000383ffff */
.L_x_79:
[----:B---3--:R3:W4:Y:S02]  /*83d0*/  SYNCS.PHASECHK.TRANS64.TRYWAIT P0, [R12+URZ+0x80], R0 ;  /* 0x000080000c0075a7 */ /* 0x00872400080011ff */
[----:B----4-:R-:W-:Y:S05]  /*83e0*/  @!P0 NANOSLEEP.SYNCS 0x989680 ;  /* 0x009896800000895d */ /* 0x010fea0003900000 */
[----:B------:R-:W4:Y:S02]  /*83f0*/  @!P0 SYNCS.PHASECHK.TRANS64 P0, [R12+URZ+0x80], R0 ;  /* 0x000080000c0085a7 */ /* 0x000f2400080010ff */
[----:B----4-:R-:W-:Y:S05]  /*8400*/  @!P0 BRA `(.L_x_79) ;  /* 0xfffffffc00f08947 */ /* 0x010fea000383ffff */
[----:B------:R-:W-:Y:S05]  /*8410*/  BRA `(.L_x_153) ;  /* 0xffffffc000707947 */ /* 0x000fea000383ffff */
.L_x_82:
[----:B-1----:R-:W-:Y:S07]  /*8420*/  MOV R0, UR24 ;  /* 0x0000001800007c02 */ /* 0x002fee0008000f00 */
.L_x_154:
[----:B-1----:R1:W3:Y:S02]  /*8430*/  SYNCS.PHASECHK.TRANS64.TRYWAIT P2, [R0+URZ+0x78], R6 ;  /* 0x00007806000075a7 */ /* 0x0022e400080411ff */
[----:B---3--:R-:W-:Y:S05]  /*8440*/  @!P2 NANOSLEEP.SYNCS 0x989680 ;  /* 0x009896800000a95d */ /* 0x008fea0003900000 */
[----:B------:R-:W3:Y:S02]  /*8450*/  @!P2 SYNCS.PHASECHK.TRANS64 P2, [R0+URZ+0x78], R6 ;  /* 0x000078060000a5a7 */ /* 0x000ee400080410ff */
[----:B---3--:R-:W-:Y:S05]  /*8460*/  @!P2 BRA `(.L_x_154) ;  /* 0xfffffffc00f0a947 */ /* 0x008fea000383ffff */
[----:B------:R-:W-:Y:S05]  /*8470*/  BRA `(.L_x_81) ;  /* 0xffffffc400d47947 */ /* 0x000fea000383ffff */
.L_x_85:
[----:B------:R-:W-:Y:S07]  /*8480*/  MOV R0, UR4 ;  /* 0x0000000400007c02 */ /* 0x000fee0008000f00 */
.L_x_155:
[----:B-1----:R1:W3:Y:S02]  /*8490*/  SYNCS.PHASECHK.TRANS64.TRYWAIT P0, [R0+URZ+0x58], R9 ;  /* 0x00005809000075a7 */ /* 0x0022e400080011ff */
[----:B---3--:R-:W-:Y:S05]  /*84a0*/  @!P0 NANOSLEEP.SYNCS 0x989680 ;  /* 0x009896800000895d */ /* 0x008fea0003900000 */
[----:B------:R-:W3:Y:S02]  /*84b0*/  @!P0 SYNCS.PHASECHK.TRANS64 P0, [R0+URZ+0x58], R9 ;  /* 0x00005809000085a7 */ /* 0x000ee400080010ff */
[----:B---3--:R-:W-:Y:S05]  /*84c0*/  @!P0 BRA `(.L_x_155) ;  /* 0xfffffffc00f08947 */ /* 0x008fea000383ffff */
[----:B------:R-:W-:Y:S05]  /*84d0*/  BRA `(.L_x_156) ;  /* 0xffffffc800347947 */ /* 0x000fea000383ffff */
.L_x_86:
[----:B------:R-:W-:Y:S07]  /*84e0*/  MOV R6, UR5 ;  /* 0x0000000500067c02 */ /* 0x000fee0008000f00 */
.L_x_157:
[----:B-1----:R1:W3:Y:S02]  /*84f0*/  SYNCS.PHASECHK.TRANS64.TRYWAIT P0, [R6+URZ+0x58], R0 ;  /* 0x00005800060075a7 */ /* 0x0022e400080011ff */
[----:B---3--:R-:W-:Y:S05]  /*8500*/  @!P0 NANOSLEEP.SYNCS 0x989680 ;  /* 0x009896800000895d */ /* 0x008fea0003900000 */
[----:B------:R-:W3:Y:S02]  /*8510*/  @!P0 SYNCS.PHASECHK.TRANS64 P0, [R6+URZ+0x58], R0 ;  /* 0x00005800060085a7 */ /* 0x000ee400080010ff */
[----:B---3--:R-:W-:Y:S05]  /*8520*/  @!P0 BRA `(.L_x_157) ;  /* 0xfffffffc00f08947 */ /* 0x008fea000383ffff */
[----:B------:R-:W-:Y:S05]  /*8530*/  BRA `(.L_x_158) ;  /* 0xffffffc800907947 */ /* 0x000fea000383ffff */
.L_x_88:
[----:B------:R-:W-:-:S07]  /*8540*/  MOV R0, UR4 ;  /* 0x0000000400007c02 */ /* 0x000fce0008000f00 */
.L_x_159:
[----:B-1----:R1:W4:Y:S02]  /*8550*/  SYNCS.PHASECHK.TRANS64.TRYWAIT P0, [R0+URZ], R2 ;  /* 0x00000002000075a7 */ /* 0x00232400080011ff */
[----:B----4-:R-:W-:Y:S05]  /*8560*/  @!P0 NANOSLEEP.SYNCS 0x989680 ;  /* 0x009896800000895d */ /* 0x010fea0003900000 */
[----:B------:R-:W4:Y:S02]  /*8570*/  @!P0 SYNCS.PHASECHK.TRANS64 P0, [R0+URZ], R2 ;  /* 0x00000002000085a7 */ /* 0x000f2400080010ff */
[----:B----4-:R-:W-:Y:S05]  /*8580*/  @!P0 BRA `(.L_x_159) ;  /* 0xfffffffc00f08947 */ /* 0x010fea000383ffff */
[----:B------:R-:W-:Y:S05]  /*8590*/  BRA `(.L_x_160) ;  /* 0xffffffcc00207947 */ /* 0x000fea000383ffff */
.L_x_89:
[----:B------:R-:W-:-:S07]  /*85a0*/  MOV R0, UR5 ;  /* 0x0000000500007c02 */ /* 0x000fce0008000f00 */
.L_x_161:
[----:B-1----:R1:W4:Y:S02]  /*85b0*/  SYNCS.PHASECHK.TRANS64.TRYWAIT P0, [R0+URZ], R2 ;  /* 0x00000002000075a7 */ /* 0x00232400080011ff */
[----:B----4-:R-:W-:Y:S05]  /*85c0*/  @!P0 NANOSLEEP.SYNCS 0x989680 ;  /* 0x009896800000895d */ /* 0x010fea0003900000 */
[----:B------:R-:W4:Y:S02]  /*85d0*/  @!P0 SYNCS.PHASECHK.TRANS64 P0, [R0+URZ], R2 ;  /* 0x00000002000085a7 */ /* 0x000f2400080010ff */
[----:B----4-:R-:W-:Y:S05]  /*85e0*/  @!P0 BRA `(.L_x_161) ;  /* 0xfffffffc00f08947 */ /* 0x010fea000383ffff */
[----:B------:R-:W-:Y:S05]  /*85f0*/  BRA `(.L_x_162) ;  /* 0xffffffcc002c7947 */ /* 0x000fea000383ffff */
.L_x_91:
[----:B-1----:R1:W2:Y:S02]  /*8600*/  SYNCS.PHASECHK.TRANS64.TRYWAIT P0, [R0+URZ+0x80], R2 ;  /* 0x00008002000075a7 */ /* 0x0022a400080011ff */
[----:B--2---:R-:W-:Y:S05]  /*8610*/  @!P0 NANOSLEEP.SYNCS 0x989680 ;  /* 0x009896800000895d */ /* 0x004fea0003900000 */
[----:B------:R-:W2:Y:S02]  /*8620*/  @!P0 SYNCS.PHASECHK.TRANS64 P0, [R0+URZ+0x80], R2 ;  /* 0x00008002000085a7 */ /* 0x000ea400080010ff */
[----:B--2---:R-:W-:Y:S05]  /*8630*/  @!P0 BRA `(.L_x_91) ;  /* 0xfffffffc00f08947 */ /* 0x004fea000383ffff */
[----:B------:R-:W-:Y:S05]  /*8640*/  BRA `(.L_x_163) ;  /* 0xffffffd0001c7947 */ /* 0x000fea000383ffff */
.L_x_101:
[----:B-1----:R1:W3:Y:S02]  /*8650*/  SYNCS.PHASECHK.TRANS64.TRYWAIT P1, [R2+URZ+0x40], R0 ;  /* 0x00004000020075a7 */ /* 0x0022e400080211ff */
[----:B---3--:R-:W-:Y:S05]  /*8660*/  @!P1 NANOSLEEP.SYNCS 0x989680 ;  /* 0x009896800000995d */ /* 0x008fea0003900000 */
[----:B------:R-:W3:Y:S02]  /*8670*/  @!P1 SYNCS.PHASECHK.TRANS64 P1, [R2+URZ+0x40], R0 ;  /* 0x00004000020095a7 */ /* 0x000ee400080210ff */
[----:B---3--:R-:W-:Y:S05]  /*8680*/  @!P1 BRA `(.L_x_101) ;  /* 0xfffffffc00f09947 */ /* 0x008fea000383ffff */
[----:B------:R-:W-:Y:S05]  /*8690*/  BRA `(.L_x_100) ;  /* 0xffffffdc009c7947 */ /* 0x000fea000383ffff */
.L_x_103:
[----:B--2---:R2:W3:Y:S02]  /*86a0*/  SYNCS.PHASECHK.TRANS64.TRYWAIT P0, [R71+URZ+0xa0], R3 ;  /* 0x0000a003470075a7 */ /* 0x0044e400080011ff */
[----:B---3--:R-:W-:Y:S05]  /*86b0*/  @!P0 NANOSLEEP.SYNCS 0x989680 ;  /* 0x009896800000895d */ /* 0x008fea0003900000 */
[----:B------:R-:W3:Y:S02]  /*86c0*/  @!P0 SYNCS.PHASECHK.TRANS64 P0, [R71+URZ+0xa0], R3 ;  /* 0x0000a003470085a7 */ /* 0x000ee400080010ff */
[----:B---3--:R-:W-:Y:S05]  /*86d0*/  @!P0 BRA `(.L_x_103) ;  /* 0xfffffffc00f08947 */ /* 0x008fea000383ffff */
[----:B------:R-:W-:Y:S05]  /*86e0*/  BRA `(.L_x_102) ;  /* 0xffffffe000147947 */ /* 0x000fea000383ffff */
.L_x_114:
[----:B-1----:R1:W2:Y:S02]  /*86f0*/  SYNCS.PHASECHK.TRANS64.TRYWAIT P0, [R2+URZ+0x40], R74 ;  /* 0x0000404a020075a7 */ /* 0x0022a400080011ff */
[----:B--2---:R-:W-:Y:S05]  /*8700*/  @!P0 NANOSLEEP.SYNCS 0x989680 ;  /* 0x009896800000895d */ /* 0x004fea0003900000 */
[----:B------:R-:W2:Y:S02]  /*8710*/  @!P0 SYNCS.PHASECHK.TRANS64 P0, [R2+URZ+0x40], R74 ;  /* 0x0000404a020085a7 */ /* 0x000ea400080010ff */
[----:B--2---:R-:W-:Y:S05]  /*8720*/  @!P0 BRA `(.L_x_114) ;  /* 0xfffffffc00f08947 */ /* 0x004fea000383ffff */
[----:B------:R-:W-:Y:S05]  /*8730*/  BRA `(.L_x_113) ;  /* 0xffffffe800607947 */ /* 0x000fea000383ffff */
        .weak           $__internal_0_$__cuda_sm10x_tcgen05_guardrail_trap_col_being_dealloced_not_returned_by_alloc
        .type           $__internal_0_$__cuda_sm10x_tcgen05_guardrail_trap_col_being_dealloced_not_returned_by_alloc,@function
        .size           $__internal_0_$__cuda_sm10x_tcgen05_guardrail_trap_col_being_dealloced_not_returned_by_alloc,($__internal_1_$__cuda_sm10x_tcgen05_guardrail_trap_phase_invalid_during_alloc - $__internal_0_$__cuda_sm10x_tcgen05_guardrail_trap_col_being_dealloced_not_returned_by_alloc)
$__internal_0_$__cuda_sm10x_tcgen05_guardrail_trap_col_being_dealloced_not_returned_by_alloc:
[----:B------:R-:W-:Y:S05]  /*8740*/  BPT.TRAP 0x1 ;  /* 0x000000040000795c */ /* 0x000fea0000300000 */
[----:B------:R-:W-:-:S04]  /*8750*/  HFMA2 R3, -RZ, RZ, 0, 0 ;  /* 0x00000000ff037431 */ /* 0x000fc800000001ff */
[----:B------:R-:W-:Y:S05]  /*8760*/  RET.REL.NODEC R2 `(_ZN7cutlass13device_kernelINS_4gemm6kernel13GemmUniversalIN4cute5tupleIJiiiiEEENS1_10collective13CollectiveMmaINS1_35MainloopSm100TmaUmmaWarpSpecializedILi4ELi2ELi4ENS5_IJNS4_1CILi2EEESB_NSA_ILi1EEEEEEEENS5_IJNSA_ILi64EEESF_SF_EEENS_10tfloat32_tENS5_IJlSC_lEEESH_SI_NS4_8TiledMMAINS4_8MMA_AtomIJNS4_17SM100_MMA_TF32_SSISH_SH_fLi64ELi64ELNS4_4UMMA5MajorE0ELSN_0ELNSM_7ScaleInE0ELSO_0EEEEEENS4_6LayoutINS5_IJSC_SC_SC_EEENS5_IJNSA_ILi0EEEST_ST_EEEEENS5_IJNS4_10UnderscoreESW_SW_EEEEENS4_23SM90_TMA_LOAD_MULTICASTENS4_14ComposedLayoutINS4_7SwizzleILi3ELi4ELi3EEENS4_18smem_ptr_flag_bitsILi32EEENSR_INS5_IJNSA_ILi8EEENSA_ILi32EEEEEENS5_IJS16_SC_EEEEEEEvNS4_8identityESZ_S1A_vS1B_EENS_8epilogue10collective18CollectiveEpilogueINS1D_23Sm100TmaWarpSpecializedILi3ELi2ELi16ELb1ELb0EEEJSG_NS5_IJNSR_ISF_SC_EENSR_IS16_SC_EEEEESH_SI_SH_SI_NS1D_6fusion15FusionCallbacksIS1H_NS1L_17LinearCombinationISH_fSH_fLNS_15FloatRoundStyleE2EEESG_S1K_JEEENS4_5SM1004TMEM4LOAD26SM100_TMEM_LOAD_16dp128b8xENS4_13SM90_TMA_LOADES1A_NS4_17SM75_U32x4_LDSM_NENS4_14SM90_TMA_STOREES1A_NS4_17SM90_U32x4_STSM_NENS4_39AutoVectorizingCopyWithAssumedAlignmentILi128EEEEEEvvEEEEvNT_6ParamsE) ;  /* 0xffffff7802247950 */ /* 0x000fea0003c3ffff */
        .weak           $__internal_1_$__cuda_sm10x_tcgen05_guardrail_trap_phase_invalid_during_alloc
        .type           $__internal_1_$__cuda_sm10x_tcgen05_guardrail_trap_phase_invalid_during_alloc,@function
        .size           $__internal_1_$__cuda_sm10x_tcgen05_guardrail_trap_phase_invalid_during_alloc,($__internal_2_$__cuda_sm10x_tcgen05_guardrail_trap_unallocated_columns_being_dealloced - $__internal_1_$__cuda_sm10x_tcgen05_guardrail_trap_phase_invalid_during_alloc)
$__internal_1_$__cuda_sm10x_tcgen05_guardrail_trap_phase_invalid_during_alloc:
[----:B------:R-:W-:Y:S05]  /*8770*/  BPT.TRAP 0x1 ;  /* 0x000000040000795c */ /* 0x000fea0000300000 */
[----:B------:R-:W-:-:S04]  /*8780*/  MOV R5, 0x0 ;  /* 0x0000000000057802 */ /* 0x000fc80000000f00 */
[----:B------:R-:W-:Y:S05]  /*8790*/  RET.REL.NODEC R4 `(_ZN7cutlass13device_kernelINS_4gemm6kernel13GemmUniversalIN4cute5tupleIJiiiiEEENS1_10collective13CollectiveMmaINS1_35MainloopSm100TmaUmmaWarpSpecializedILi4ELi2ELi4ENS5_IJNS4_1CILi2EEESB_NSA_ILi1EEEEEEEENS5_IJNSA_ILi64EEESF_SF_EEENS_10tfloat32_tENS5_IJlSC_lEEESH_SI_NS4_8TiledMMAINS4_8MMA_AtomIJNS4_17SM100_MMA_TF32_SSISH_SH_fLi64ELi64ELNS4_4UMMA5MajorE0ELSN_0ELNSM_7ScaleInE0ELSO_0EEEEEENS4_6LayoutINS5_IJSC_SC_SC_EEENS5_IJNSA_ILi0EEEST_ST_EEEEENS5_IJNS4_10UnderscoreESW_SW_EEEEENS4_23SM90_TMA_LOAD_MULTICASTENS4_14ComposedLayoutINS4_7SwizzleILi3ELi4ELi3EEENS4_18smem_ptr_flag_bitsILi32EEENSR_INS5_IJNSA_ILi8EEENSA_ILi32EEEEEENS5_IJS16_SC_EEEEEEEvNS4_8identityESZ_S1A_vS1B_EENS_8epilogue10collective18CollectiveEpilogueINS1D_23Sm100TmaWarpSpecializedILi3ELi2ELi16ELb1ELb0EEEJSG_NS5_IJNSR_ISF_SC_EENSR_IS16_SC_EEEEESH_SI_SH_SI_NS1D_6fusion15FusionCallbacksIS1H_NS1L_17LinearCombinationISH_fSH_fLNS_15FloatRoundStyleE2EEESG_S1K_JEEENS4_5SM1004TMEM4LOAD26SM100_TMEM_LOAD_16dp128b8xENS4_13SM90_TMA_LOADES1A_NS4_17SM75_U32x4_LDSM_NENS4_14SM90_TMA_STOREES1A_NS4_17SM90_U32x4_STSM_NENS4_39AutoVectorizingCopyWithAssumedAlignmentILi128EEEEEEvvEEEEvNT_6ParamsE) ;  /* 0xffffff7804187950 */ /* 0x000fea0003c3ffff */
        .weak           $__internal_2_$__cuda_sm10x_tcgen05_guardrail_trap_unallocated_columns_being_dealloced
        .type           $__internal_2_$__cuda_sm10x_tcgen05_guardrail_trap_unallocated_columns_being_dealloced,@function
        .size           $__internal_2_$__cuda_sm10x_tcgen05_guardrail_trap_unallocated_columns_being_dealloced,(.L_x_165 - $__internal_2_$__cuda_sm10x_tcgen05_guardrail_trap_unallocated_columns_being_dealloced)
$__internal_2_$__cuda_sm10x_tcgen05_guardrail_trap_unallocated_columns_being_dealloced:
[----:B------:R-:W-:Y:S05]  /*87a0*/  BPT.TRAP 0x1 ;  /* 0x000000040000795c */ /* 0x000fea0000300000 */
[----:B------:R-:W-:-:S04]  /*87b0*/  HFMA2 R3, -RZ, RZ, 0, 0 ;  /* 0x00000000ff037431 */ /* 0x000fc800000001ff */
[----:B------:R-:W-:Y:S05]  /*87c0*/  RET.REL.NODEC R2 `(_ZN7cutlass13device_kernelINS_4gemm6kernel13GemmUniversalIN4cute5tupleIJiiiiEEENS1_10collective13CollectiveMmaINS1_35MainloopSm100TmaUmmaWarpSpecializedILi4ELi2ELi4ENS5_IJNS4_1CILi2EEESB_NSA_ILi1EEEEEEEENS5_IJNSA_ILi64EEESF_SF_EEENS_10tfloat32_tENS5_IJlSC_lEEESH_SI_NS4_8TiledMMAINS4_8MMA_AtomIJNS4_17SM100_MMA_TF32_SSISH_SH_fLi64ELi64ELNS4_4UMMA5MajorE0ELSN_0ELNSM_7ScaleInE0ELSO_0EEEEEENS4_6LayoutINS5_IJSC_SC_SC_EEENS5_IJNSA_ILi0EEEST_ST_EEEEENS5_IJNS4_10UnderscoreESW_SW_EEEEENS4_23SM90_TMA_LOAD_MULTICASTENS4_14ComposedLayoutINS4_7SwizzleILi3ELi4ELi3EEENS4_18smem_ptr_flag_bitsILi32EEENSR_INS5_IJNSA_ILi8EEENSA_ILi32EEEEEENS5_IJS16_SC_EEEEEEEvNS4_8identityESZ_S1A_vS1B_EENS_8epilogue10collective18CollectiveEpilogueINS1D_23Sm100TmaWarpSpecializedILi3ELi2ELi16ELb1ELb0EEEJSG_NS5_IJNSR_ISF_SC_EENSR_IS16_SC_EEEEESH_SI_SH_SI_NS1D_6fusion15FusionCallbacksIS1H_NS1L_17LinearCombinationISH_fSH_fLNS_15FloatRoundStyleE2EEESG_S1K_JEEENS4_5SM1004TMEM4LOAD26SM100_TMEM_LOAD_16dp128b8xENS4_13SM90_TMA_LOADES1A_NS4_17SM75_U32x4_LDSM_NENS4_14SM90_TMA_STOREES1A_NS4_17SM90_U32x4_STSM_NENS4_39AutoVectorizingCopyWithAssumedAlignmentILi128EEEEEEvvEEEEvNT_6ParamsE) ;  /* 0xffffff78020c7950 */ /* 0x000fea0003c3ffff */
.L_x_164:
[----:B------:R-:W-:-:S00]  /*87d0*/  BRA `(.L_x_164) ;  /* 0xfffffffc00fc7947 */ /* 0x000fc0000383ffff */
[----:B------:R-:W-:-:S00]  /*87e0*/  NOP ;  /* 0x0000000000007918 */ /* 0x000fc00000000000 */
        /* <DEDUP_REMOVED lines=9> */
.L_x_165:


//--------------------- .nv.global.init           --------------------------
	.section	.nv.global.init,"aw",@progbits
.nv.global.init:
	.type		$str$27,@object
	.size		$str$27,($str$28 - $str$27)
$str$27:
        /*0000*/ 	.byte	0x28, 0x61, 0x64, 0x64, 0x72, 0x65, 0x73, 0x73, 0x20, 0x26, 0x20, 0x6d, 0x61, 0x73, 0x6b, 0x29
        /*0010*/ 	.byte	0x20, 0x3d, 0x3d, 0x20, 0x30, 0x00
	.type		$str$28,@object
	.size		$str$28,($str$26 - $str$28)
$str$28:
        /*0016*/ 	.byte	0x2f, 0x74, 0x6d, 0x70, 0x2f, 0x63, 0x75, 0x74, 0x6c, 0x61, 0x73, 0x73, 0x5f, 0x73, 0x77, 0x65
        /*0026*/ 	.byte	0x65, 0x70, 0x5f, 0x73, 0x72, 0x63, 0x2f, 0x69, 0x6e, 0x63, 0x6c, 0x75, 0x64, 0x65, 0x2f, 0x63
        /*0036*/ 	.byte	0x75, 0x74, 0x65, 0x2f, 0x70, 0x6f, 0x69, 0x6e, 0x74, 0x65, 0x72, 0x5f, 0x66, 0x6c, 0x61, 0x67
        /*0046*/ 	.byte	0x67, 0x65, 0x64, 0x2e, 0x68, 0x70, 0x70, 0x00
	.type		$str$26,@object
	.size		$str$26,($str$25 - $str$26)
$str$26:
        /*004e*/ 	.byte	0x2f, 0x74, 0x6d, 0x70, 0x2f, 0x63, 0x75, 0x74, 0x6c, 0x61, 0x73, 0x73, 0x5f, 0x73, 0x77, 0x65
        /*005e*/ 	.byte	0x65, 0x70, 0x5f, 0x73, 0x72, 0x63, 0x2f, 0x69, 0x6e, 0x63, 0x6c, 0x75, 0x64, 0x65, 0x2f, 0x63
        /*006e*/ 	.byte	0x75, 0x74, 0x65, 0x2f, 0x61, 0x74, 0x6f, 0x6d, 0x2f, 0x63, 0x6f, 0x70, 0x79, 0x5f, 0x74, 0x72
        /*007e*/ 	.byte	0x61, 0x69, 0x74, 0x73, 0x5f, 0x73, 0x6d, 0x31, 0x30, 0x30, 0x2e, 0x68, 0x70, 0x70, 0x00
	.type		$str$25,@object
	.size		$str$25,(__unnamed_1 - $str$25)
$str$25:
        /*008d*/ 	.byte	0x28, 0x28, 0x75, 0x69, 0x6e, 0x74, 0x33, 0x32, 0x5f, 0x74, 0x28, 0x74, 0x68, 0x72, 0x65, 0x61
        /*009d*/ 	.byte	0x64, 0x49, 0x64, 0x78, 0x2e, 0x78, 0x29, 0x20, 0x2f, 0x20, 0x33, 0x32, 0x29, 0x20, 0x25, 0x20
        /*00ad*/ 	.byte	0x34, 0x29, 0x20, 0x3d, 0x3d, 0x20, 0x28, 0x28, 0x28, 0x74, 0x6d, 0x65, 0x6d, 0x5f, 0x61, 0x64
        /*00bd*/ 	.byte	0x64, 0x72, 0x20, 0x3e, 0x3e, 0x20, 0x31, 0x36, 0x29, 0x20, 0x2f, 0x20, 0x33, 0x32, 0x29, 0x20
        /*00cd*/ 	.byte	0x25, 0x20, 0x34, 0x29, 0x00
	.type		__unnamed_1,@object
	.size		__unnamed_1,(__unnamed_2 - __unnamed_1)
__unnamed_1:
        /*00d2*/ 	.byte	0x61, 0x75, 0x74, 0x6f, 0x20, 0x63, 0x75, 0x74, 0x65, 0x3a, 0x3a, 0x61, 0x73, 0x5f, 0x70, 0x6f
        /* <DEDUP_REMOVED lines=24> */
        /*0262*/ 	.byte	0x30, 0x34, 0x38, 0x3e, 0x3e, 0x3e, 0x3e, 0x5d, 0x00
	.type		__unnamed_2,@object
	.size		__unnamed_2,(.L_2 - __unnamed_2)
__unnamed_2:
        /* <DEDUP_REMOVED lines=45> */
        /*053b*/ 	.byte	0x3e, 0x3e, 0x3e, 0x5d, 0x00
.L_2:


//--------------------- .nv.shared._ZN7cutlass13device_kernelINS_4gemm6kernel13GemmUniversalIN4cute5tupleIJiiiiEEENS1_10collective13CollectiveMmaINS1_35MainloopSm100TmaUmmaWarpSpecializedILi4ELi2ELi4ENS5_IJNS4_1CILi2EEESB_NSA_ILi1EEEEEEEENS5_IJNSA_ILi64EEESF_SF_EEENS_10tfloat32_tENS5_IJlSC_lEEESH_SI_NS4_8TiledMMAINS4_8MMA_AtomIJNS4_17SM100_MMA_TF32_SSISH_SH_fLi64ELi64ELNS4_4UMMA5MajorE0ELSN_0ELNSM_7ScaleInE0ELSO_0EEEEEENS4_6LayoutINS5_IJSC_SC_SC_EEENS5_IJNSA_ILi0EEEST_ST_EEEEENS5_IJNS4_10UnderscoreESW_SW_EEEEENS4_23SM90_TMA_LOAD_MULTICASTENS4_14ComposedLayoutINS4_7SwizzleILi3ELi4ELi3EEENS4_18smem_ptr_flag_bitsILi32EEENSR_INS5_IJNSA_ILi8EEENSA_ILi32EEEEEENS5_IJS16_SC_EEEEEEEvNS4_8identityESZ_S1A_vS1B_EENS_8epilogue10collective18CollectiveEpilogueINS1D_23Sm100TmaWarpSpecializedILi3ELi2ELi16ELb1ELb0EEEJSG_NS5_IJNSR_ISF_SC_EENSR_IS16_SC_EEEEESH_SI_SH_SI_NS1D_6fusion15FusionCallbacksIS1H_NS1L_17LinearCombinationISH_fSH_fLNS_15FloatRoundStyleE2EEESG_S1K_JEEENS4_5SM1004TMEM4LOAD26SM100_TMEM_LOAD_16dp128b8xENS4_13SM90_TMA_LOADES1A_NS4_17SM75_U32x4_LDSM_NENS4_14SM90_TMA_STOREES1A_NS4_17SM90_U32x4_STSM_NENS4_39AutoVectorizingCopyWithAssumedAlignmentILi128EEEEEEvvEEEEvNT_6ParamsE --------------------------
	.section	.nv.shared._ZN7cutlass13device_kernelINS_4gemm6kernel13GemmUniversalIN4cute5tupleIJiiiiEEENS1_10collective13CollectiveMmaINS1_35MainloopSm100TmaUmmaWarpSpecializedILi4ELi2ELi4ENS5_IJNS4_1CILi2EEESB_NSA_ILi1EEEEEEEENS5_IJNSA_ILi64EEESF_SF_EEENS_10tfloat32_tENS5_IJlSC_lEEESH_SI_NS4_8TiledMMAINS4_8MMA_AtomIJNS4_17SM100_MMA_TF32_SSISH_SH_fLi64ELi64ELNS4_4UMMA5MajorE0ELSN_0ELNSM_7ScaleInE0ELSO_0EEEEEENS4_6LayoutINS5_IJSC_SC_SC_EEENS5_IJNSA_ILi0EEEST_ST_EEEEENS5_IJNS4_10UnderscoreESW_SW_EEEEENS4_23SM90_TMA_LOAD_MULTICASTENS4_14ComposedLayoutINS4_7SwizzleILi3ELi4ELi3EEENS4_18smem_ptr_flag_bitsILi32EEENSR_INS5_IJNSA_ILi8EEENSA_ILi32EEEEEENS5_IJS16_SC_EEEEEEEvNS4_8identityESZ_S1A_vS1B_EENS_8epilogue10collective18CollectiveEpilogueINS1D_23Sm100TmaWarpSpecializedILi3ELi2ELi16ELb1ELb0EEEJSG_NS5_IJNSR_ISF_SC_EENSR_IS16_SC_EEEEESH_SI_SH_SI_NS1D_6fusion15FusionCallbacksIS1H_NS1L_17LinearCombinationISH_fSH_fLNS_15FloatRoundStyleE2EEESG_S1K_JEEENS4_5SM1004TMEM4LOAD26SM100_TMEM_LOAD_16dp128b8xENS4_13SM90_TMA_LOADES1A_NS4_17SM75_U32x4_LDSM_NENS4_14SM90_TMA_STOREES1A_NS4_17SM90_U32x4_STSM_NENS4_39AutoVectorizingCopyWithAssumedAlignmentILi128EEEEEEvvEEEEvNT_6ParamsE,"aw",@nobits
	.sectionflags	@""
	.align	16
	.zero		1024


//--------------------- .nv.shared.reserved.0     --------------------------
	.section	.nv.shared.reserved.0,"aw",@nobits
	.weak		__nv_reservedSMEM_offset_0_alias
	.size		__nv_reservedSMEM_offset_0_alias, 0, 64
	.other		__nv_reservedSMEM_offset_0_alias,@"STO_CUDA_RESERVED_SHARED STV_DEFAULT"
__nv_reservedSMEM_offset_0_alias:
	.zero		0
.nv.shared.reserved.0:
	.zero		64
	.weak		__nv_reservedSMEM_tcgen05_partition
	.type		__nv_reservedSMEM_tcgen05_partition,@object
	.size		__nv_reservedSMEM_tcgen05_partition,(.L_0 - __nv_reservedSMEM_tcgen05_partition)
__nv_reservedSMEM_tcgen05_partition:
	.zero		32
.L_0:


//--------------------- .nv.global                --------------------------
	.section	.nv.global,"aw",@nobits
.nv.global:
	.type		_ZN40_INTERNAL_e3c5854b_4_k_cu_88e74eb7_112704cute1_E,@object
	.size		_ZN40_INTERNAL_e3c5854b_4_k_cu_88e74eb7_112704cute1_E,(_ZN40_INTERNAL_e3c5854b_4_k_cu_88e74eb7_112704cuda3std3__45__cpo6cbeginE - _ZN40_INTERNAL_e3c5854b_4_k_cu_88e74eb7_112704cute1_E)
_ZN40_INTERNAL_e3c5854b_4_k_cu_88e74eb7_112704cute1_E:
	.zero		1
	.type		_ZN40_INTERNAL_e3c5854b_4_k_cu_88e74eb7_112704cuda3std3__45__cpo6cbeginE,@object
	.size		_ZN40_INTERNAL_e3c5854b_4_k_cu_88e74eb7_112704cuda3std3__45__cpo6cbeginE,(_ZN40_INTERNAL_e3c5854b_4_k_cu_88e74eb7_112704cuda3std3__48in_placeE - _ZN40_INTERNAL_e3c5854b_4_k_cu_88e74eb7_112704cuda3std3__45__cpo6cbeginE)
_ZN40_INTERNAL_e3c5854b_4_k_cu_88e74eb7_112704cuda3std3__45__cpo6cbeginE:
	.zero		1
	.type		_ZN40_INTERNAL_e3c5854b_4_k_cu_88e74eb7_112704cuda3std3__48in_placeE,@object
	.size		_ZN40_INTERNAL_e3c5854b_4_k_cu_88e74eb7_112704cuda3std3__48in_placeE,(_ZN40_INTERNAL_e3c5854b_4_k_cu_88e74eb7_112704cuda3std6ranges3__45__cpo9iter_moveE - _ZN40_INTERNAL_e3c5854b_4_k_cu_88e74eb7_112704cuda3std3__48in_placeE)
_ZN40_INTERNAL_e3c5854b_4_k_cu_88e74eb7_112704cuda3std3__48in_placeE:
	.zero		1
	.type		_ZN40_INTERNAL_e3c5854b_4_k_cu_88e74eb7_112704cuda3std6ranges3__45__cpo9iter_moveE,@object
	.size		_ZN40_INTERNAL_e3c5854b_4_k_cu_88e74eb7_112704cuda3std6ranges3__45__cpo9iter_moveE,(_ZN40_INTERNAL_e3c5854b_4_k_cu_88e74eb7_112704cuda3std3__45__cpo5beginE - _ZN40_INTERNAL_e3c5854b_4_k_cu_88e74eb7_112704cuda3std6ranges3__45__cpo9iter_moveE)
_ZN40_INTERNAL_e3c5854b_4_k_cu_88e74eb7_112704cuda3std6ranges3__45__cpo9iter_moveE:
	.zero		1
	.type		_ZN40_INTERNAL_e3c5854b_4_k_cu_88e74eb7_112704cuda3std3__45__cpo5beginE,@object
	.size		_ZN40_INTERNAL_e3c5854b_4_k_cu_88e74eb7_112704cuda3std3__45__cpo5beginE,(_ZN40_INTERNAL_e3c5854b_4_k_cu_88e74eb7_112704cuda3std3__442_GLOBAL__N__e3c5854b_4_k_cu_88e74eb7_112706ignoreE - _ZN40_INTERNAL_e3c5854b_4_k_cu_88e74eb7_112704cuda3std3__45__cpo5beginE)
_ZN40_INTERNAL_e3c5854b_4_k_cu_88e74eb7_112704cuda3std3__45__cpo5beginE:
	.zero		1
	.type		_ZN40_INTERNAL_e3c5854b_4_k_cu_88e74eb7_112704cuda3std3__442_GLOBAL__N__e3c5854b_4_k_cu_88e74eb7_112706ignoreE,@object
	.size		_ZN40_INTERNAL_e3c5854b_4_k_cu_88e74eb7_112704cuda3std3__442_GLOBAL__N__e3c5854b_4_k_cu_88e74eb7_112706ignoreE,(_ZN40_INTERNAL_e3c5854b_4_k_cu_88e74eb7_112704cute7productE - _ZN40_INTERNAL_e3c5854b_4_k_cu_88e74eb7_112704cuda3std3__442_GLOBAL__N__e3c5854b_4_k_cu_88e74eb7_112706ignoreE)
_ZN40_INTERNAL_e3c5854b_4_k_cu_88e74eb7_112704cuda3std3__442_GLOBAL__N__e3c5854b_4_k_cu_88e74eb7_112706ignoreE:
	.zero		1
	.type		_ZN40_INTERNAL_e3c5854b_4_k_cu_88e74eb7_112704cute7productE,@object
	.size		_ZN40_INTERNAL_e3c5854b_4_k_cu_88e74eb7_112704cute7productE,(_ZN40_INTERNAL_e3c5854b_4_k_cu_88e74eb7_112704cuda3std3__45__cpo3endE - _ZN40_INTERNAL_e3c5854b_4_k_cu_88e74eb7_112704cute7productE)
_ZN40_INTERNAL_e3c5854b_4_k_cu_88e74eb7_112704cute7productE:
	.zero		1
	.type		_ZN40_INTERNAL_e3c5854b_4_k_cu_88e74eb7_112704cuda3std3__45__cpo3endE,@object
	.size		_ZN40_INTERNAL_e3c5854b_4_k_cu_88e74eb7_112704cuda3std3__45__cpo3endE,(_ZN40_INTERNAL_e3c5854b_4_k_cu_88e74eb7_112704cuda3std3__419piecewise_constructE - _ZN40_INTERNAL_e3c5854b_4_k_cu_88e74eb7_112704cuda3std3__45__cpo3endE)
_ZN40_INTERNAL_e3c5854b_4_k_cu_88e74eb7_112704cuda3std3__45__cpo3endE:
	.zero		1
	.type		_ZN40_INTERNAL_e3c5854b_4_k_cu_88e74eb7_112704cuda3std3__419piecewise_constructE,@object
	.size		_ZN40_INTERNAL_e3c5854b_4_k_cu_88e74eb7_112704cuda3std3__419piecewise_constructE,(_ZN40_INTERNAL_e3c5854b_4_k_cu_88e74eb7_112704cuda3std3__45__cpo4cendE - _ZN40_INTERNAL_e3c5854b_4_k_cu_88e74eb7_112704cuda3std3__419piecewise_constructE)
_ZN40_INTERNAL_e3c5854b_4_k_cu_88e74eb7_112704cuda3std3__419piecewise_constructE:
	.zero		1
	.type		_ZN40_INTERNAL_e3c5854b_4_k_cu_88e74eb7_112704cuda3std3__45__cpo4cendE,@object
	.size		_ZN40_INTERNAL_e3c5854b_4_k_cu_88e74eb7_112704cuda3std3__45__cpo4cendE,(_ZN40_INTERNAL_e3c5854b_4_k_cu_88e74eb7_112704cuda3std6ranges3__45__cpo4swapE - _ZN40_INTERNAL_e3c5854b_4_k_cu_88e74eb7_112704cuda3std3__45__cpo4cendE)
_ZN40_INTERNAL_e3c5854b_4_k_cu_88e74eb7_112704cuda3std3__45__cpo4cendE:
	.zero		1
	.type		_ZN40_INTERNAL_e3c5854b_4_k_cu_88e74eb7_112704cuda3std6ranges3__45__cpo4swapE,@object
	.size		_ZN40_INTERNAL_e3c5854b_4_k_cu_88e74eb7_112704cuda3std6ranges3__45__cpo4swapE,(.L_10 - _ZN40_INTERNAL_e3c5854b_4_k_cu_88e74eb7_112704cuda3std6ranges3__45__cpo4swapE)
_ZN40_INTERNAL_e3c5854b_4_k_cu_88e74eb7_112704cuda3std6ranges3__45__cpo4swapE:
	.zero		1
.L_10:


//--------------------- .nv.constant0._ZN7cutlass13device_kernelINS_4gemm6kernel13GemmUniversalIN4cute5tupleIJiiiiEEENS1_10collective13CollectiveMmaINS1_35MainloopSm100TmaUmmaWarpSpecializedILi4ELi2ELi4ENS5_IJNS4_1CILi2EEESB_NSA_ILi1EEEEEEEENS5_IJNSA_ILi64EEESF_SF_EEENS_10tfloat32_tENS5_IJlSC_lEEESH_SI_NS4_8TiledMMAINS4_8MMA_AtomIJNS4_17SM100_MMA_TF32_SSISH_SH_fLi64ELi64ELNS4_4UMMA5MajorE0ELSN_0ELNSM_7ScaleInE0ELSO_0EEEEEENS4_6LayoutINS5_IJSC_SC_SC_EEENS5_IJNSA_ILi0EEEST_ST_EEEEENS5_IJNS4_10UnderscoreESW_SW_EEEEENS4_23SM90_TMA_LOAD_MULTICASTENS4_14ComposedLayoutINS4_7SwizzleILi3ELi4ELi3EEENS4_18smem_ptr_flag_bitsILi32EEENSR_INS5_IJNSA_ILi8EEENSA_ILi32EEEEEENS5_IJS16_SC_EEEEEEEvNS4_8identityESZ_S1A_vS1B_EENS_8epilogue10collective18CollectiveEpilogueINS1D_23Sm100TmaWarpSpecializedILi3ELi2ELi16ELb1ELb0EEEJSG_NS5_IJNSR_ISF_SC_EENSR_IS16_SC_EEEEESH_SI_SH_SI_NS1D_6fusion15FusionCallbacksIS1H_NS1L_17LinearCombinationISH_fSH_fLNS_15FloatRoundStyleE2EEESG_S1K_JEEENS4_5SM1004TMEM4LOAD26SM100_TMEM_LOAD_16dp128b8xENS4_13SM90_TMA_LOADES1A_NS4_17SM75_U32x4_LDSM_NENS4_14SM90_TMA_STOREES1A_NS4_17SM90_U32x4_STSM_NENS4_39AutoVectorizingCopyWithAssumedAlignmentILi128EEEEEEvvEEEEvNT_6ParamsE --------------------------
	.section	.nv.constant0._ZN7cutlass13device_kernelINS_4gemm6kernel13GemmUniversalIN4cute5tupleIJiiiiEEENS1_10collective13CollectiveMmaINS1_35MainloopSm100TmaUmmaWarpSpecializedILi4ELi2ELi4ENS5_IJNS4_1CILi2EEESB_NSA_ILi1EEEEEEEENS5_IJNSA_ILi64EEESF_SF_EEENS_10tfloat32_tENS5_IJlSC_lEEESH_SI_NS4_8TiledMMAINS4_8MMA_AtomIJNS4_17SM100_MMA_TF32_SSISH_SH_fLi64ELi64ELNS4_4UMMA5MajorE0ELSN_0ELNSM_7ScaleInE0ELSO_0EEEEEENS4_6LayoutINS5_IJSC_SC_SC_EEENS5_IJNSA_ILi0EEEST_ST_EEEEENS5_IJNS4_10UnderscoreESW_SW_EEEEENS4_23SM90_TMA_LOAD_MULTICASTENS4_14ComposedLayoutINS4_7SwizzleILi3ELi4ELi3EEENS4_18smem_ptr_flag_bitsILi32EEENSR_INS5_IJNSA_ILi8EEENSA_ILi32EEEEEENS5_IJS16_SC_EEEEEEEvNS4_8identityESZ_S1A_vS1B_EENS_8epilogue10collective18CollectiveEpilogueINS1D_23Sm100TmaWarpSpecializedILi3ELi2ELi16ELb1ELb0EEEJSG_NS5_IJNSR_ISF_SC_EENSR_IS16_SC_EEEEESH_SI_SH_SI_NS1D_6fusion15FusionCallbacksIS1H_NS1L_17LinearCombinationISH_fSH_fLNS_15FloatRoundStyleE2EEESG_S1K_JEEENS4_5SM1004TMEM4LOAD26SM100_TMEM_LOAD_16dp128b8xENS4_13SM90_TMA_LOADES1A_NS4_17SM75_U32x4_LDSM_NENS4_14SM90_TMA_STOREES1A_NS4_17SM90_U32x4_STSM_NENS4_39AutoVectorizingCopyWithAssumedAlignmentILi128EEEEEEvvEEEEvNT_6ParamsE,"a",@progbits
	.sectionflags	@""
	.align	4
.nv.constant0._ZN7cutlass13device_kernelINS_4gemm6kernel13GemmUniversalIN4cute5tupleIJiiiiEEENS1_10collective13CollectiveMmaINS1_35MainloopSm100TmaUmmaWarpSpecializedILi4ELi2ELi4ENS5_IJNS4_1CILi2EEESB_NSA_ILi1EEEEEEEENS5_IJNSA_ILi64EEESF_SF_EEENS_10tfloat32_tENS5_IJlSC_lEEESH_SI_NS4_8TiledMMAINS4_8MMA_AtomIJNS4_17SM100_MMA_TF32_SSISH_SH_fLi64ELi64ELNS4_4UMMA5MajorE0ELSN_0ELNSM_7ScaleInE0ELSO_0EEEEEENS4_6LayoutINS5_IJSC_SC_SC_EEENS5_IJNSA_ILi0EEEST_ST_EEEEENS5_IJNS4_10UnderscoreESW_SW_EEEEENS4_23SM90_TMA_LOAD_MULTICASTENS4_14ComposedLayoutINS4_7SwizzleILi3ELi4ELi3EEENS4_18smem_ptr_flag_bitsILi32EEENSR_INS5_IJNSA_ILi8EEENSA_ILi32EEEEEENS5_IJS16_SC_EEEEEEEvNS4_8identityESZ_S1A_vS1B_EENS_8epilogue10collective18CollectiveEpilogueINS1D_23Sm100TmaWarpSpecializedILi3ELi2ELi16ELb1ELb0EEEJSG_NS5_IJNSR_ISF_SC_EENSR_IS16_SC_EEEEESH_SI_SH_SI_NS1D_6fusion15FusionCallbacksIS1H_NS1L_17LinearCombinationISH_fSH_fLNS_15FloatRoundStyleE2EEESG_S1K_JEEENS4_5SM1004TMEM4LOAD26SM100_TMEM_LOAD_16dp128b8xENS4_13SM90_TMA_LOADES1A_NS4_17SM75_U32x4_LDSM_NENS4_14SM90_TMA_STOREES1A_NS4_17SM90_U32x4_STSM_NENS4_39AutoVectorizingCopyWithAssumedAlignmentILi128EEEEEEvvEEEEvNT_6ParamsE:
	.zero		2944


//--------------------- SYMBOLS --------------------------

	.type		.nv.reservedSmem.offset0,@object
	.size		.nv.reservedSmem.offset0,0x4
	.type		.nv.reservedSmem.cap,@object
	.size		.nv.reservedSmem.cap,0x4
	.type		__assertfail,@function
